	.target	sm_90a

	.elftype	@"ET_EXEC"


//--------------------- .note.nv.tkinfo           --------------------------
	.section	.note.nv.tkinfo,"",@"SHT_NOTE"
	.sectionflags	@"SHF_NOTE_NV_TKINFO"
	.tkinfo
        /*0018*/ 	.word	0x00000002
        /*0030*/ 	.string	""
        /*0030*/ 	.string	"ptxas"
        /*0030*/ 	.string	"Cuda compilation tools, release 13.0, V13.0.88"
        /*0030*/ 	.string	"Build cuda_13.0.r13.0/compiler.36424714_0"
        /*0030*/ 	.string	"-arch sm_90a -m 64 "



//--------------------- .note.nv.cuinfo           --------------------------
	.section	.note.nv.cuinfo,"",@"SHT_NOTE"
	.sectionflags	@"SHF_NOTE_NV_CUINFO"
        /*0018*/ 	.short	0x0002
        /*001a*/ 	.short	0x005a
        /*001c*/ 	.short	0x0082
	.zero		2


//--------------------- .nv.info                  --------------------------
	.section	.nv.info,"",@"SHT_CUDA_INFO"
	.align	4


	//----- nvinfo : EIATTR_REGCOUNT
	.align		4
        /*0000*/ 	.byte	0x04, 0x2f
        /*0002*/ 	.short	(.L_15 - .L_14)
	.align		4
.L_14:
        /*0004*/ 	.word	index@(_ZN7cutlass13device_kernelINS_4gemm6kernel13GemmUniversalIN4cute5tupleIJiiiiEEENS1_10collective13CollectiveMmaINS1_34MainloopSm90TmaGmmaWarpSpecializedILi3ENS5_IJNS4_1CILi4EEENSA_ILi2EEENSA_ILi1EEEEEENS1_35KernelTmaWarpSpecializedCooperativeEEENS5_IJNSA_ILi128EEESH_SH_EEENS_6half_tENS5_IJlSD_lEEESJ_SK_NS4_8TiledMMAINS4_8MMA_AtomIJNS4_4SM904GMMA26MMA_64x128x16_F32F16F16_SSILNSO_5MajorE0ELSQ_0ELNSO_7ScaleInE1ELSR_1EEEEEENS4_6LayoutINS5_IJSC_SD_SD_EEENS5_IJSD_NSA_ILi0EEESW_EEEEENS5_IJNS4_10UnderscoreESZ_SZ_EEEEENS4_23SM90_TMA_LOAD_MULTICASTENS4_14ComposedLayoutINS4_7SwizzleILi3ELi4ELi3EEENS4_18smem_ptr_flag_bitsILi16EEENSU_INS5_IJNSA_ILi8EEENSA_ILi64EEEEEENS5_IJS19_SD_EEEEEEEvNS4_8identityES12_S1D_vS1E_EENS_8epilogue10collective6detail29Sm90TmaWarpSpecializedAdapterINS1H_15DefaultEpilogueISJ_SK_SK_NS1G_6thread17LinearCombinationISJ_Li1EffLNS1L_9ScaleType4KindE0ELNS_15FloatRoundStyleE2ESJ_EENS1_15EpilogueDefaultEEEEEvvEEEEvNT_6ParamsE)
        /*0008*/ 	.word	0x000000a8


	//----- nvinfo : EIATTR_FRAME_SIZE
	.align		4
.L_15:
        /*000c*/ 	.byte	0x04, 0x11
        /*000e*/ 	.short	(.L_17 - .L_16)
	.align		4
.L_16:
        /*0010*/ 	.word	index@(_ZN7cutlass13device_kernelINS_4gemm6kernel13GemmUniversalIN4cute5tupleIJiiiiEEENS1_10collective13CollectiveMmaINS1_34MainloopSm90TmaGmmaWarpSpecializedILi3ENS5_IJNS4_1CILi4EEENSA_ILi2EEENSA_ILi1EEEEEENS1_35KernelTmaWarpSpecializedCooperativeEEENS5_IJNSA_ILi128EEESH_SH_EEENS_6half_tENS5_IJlSD_lEEESJ_SK_NS4_8TiledMMAINS4_8MMA_AtomIJNS4_4SM904GMMA26MMA_64x128x16_F32F16F16_SSILNSO_5MajorE0ELSQ_0ELNSO_7ScaleInE1ELSR_1EEEEEENS4_6LayoutINS5_IJSC_SD_SD_EEENS5_IJSD_NSA_ILi0EEESW_EEEEENS5_IJNS4_10UnderscoreESZ_SZ_EEEEENS4_23SM90_TMA_LOAD_MULTICASTENS4_14ComposedLayoutINS4_7SwizzleILi3ELi4ELi3EEENS4_18smem_ptr_flag_bitsILi16EEENSU_INS5_IJNSA_ILi8EEENSA_ILi64EEEEEENS5_IJS19_SD_EEEEEEEvNS4_8identityES12_S1D_vS1E_EENS_8epilogue10collective6detail29Sm90TmaWarpSpecializedAdapterINS1H_15DefaultEpilogueISJ_SK_SK_NS1G_6thread17LinearCombinationISJ_Li1EffLNS1L_9ScaleType4KindE0ELNS_15FloatRoundStyleE2ESJ_EENS1_15EpilogueDefaultEEEEEvvEEEEvNT_6ParamsE)
        /*0014*/ 	.word	0x00000000


	//----- nvinfo : EIATTR_MIN_STACK_SIZE
	.align		4
.L_17:
        /*0018*/ 	.byte	0x04, 0x12
        /*001a*/ 	.short	(.L_19 - .L_18)
	.align		4
.L_18:
        /*001c*/ 	.word	index@(_ZN7cutlass13device_kernelINS_4gemm6kernel13GemmUniversalIN4cute5tupleIJiiiiEEENS1_10collective13CollectiveMmaINS1_34MainloopSm90TmaGmmaWarpSpecializedILi3ENS5_IJNS4_1CILi4EEENSA_ILi2EEENSA_ILi1EEEEEENS1_35KernelTmaWarpSpecializedCooperativeEEENS5_IJNSA_ILi128EEESH_SH_EEENS_6half_tENS5_IJlSD_lEEESJ_SK_NS4_8TiledMMAINS4_8MMA_AtomIJNS4_4SM904GMMA26MMA_64x128x16_F32F16F16_SSILNSO_5MajorE0ELSQ_0ELNSO_7ScaleInE1ELSR_1EEEEEENS4_6LayoutINS5_IJSC_SD_SD_EEENS5_IJSD_NSA_ILi0EEESW_EEEEENS5_IJNS4_10UnderscoreESZ_SZ_EEEEENS4_23SM90_TMA_LOAD_MULTICASTENS4_14ComposedLayoutINS4_7SwizzleILi3ELi4ELi3EEENS4_18smem_ptr_flag_bitsILi16EEENSU_INS5_IJNSA_ILi8EEENSA_ILi64EEEEEENS5_IJS19_SD_EEEEEEEvNS4_8identityES12_S1D_vS1E_EENS_8epilogue10collective6detail29Sm90TmaWarpSpecializedAdapterINS1H_15DefaultEpilogueISJ_SK_SK_NS1G_6thread17LinearCombinationISJ_Li1EffLNS1L_9ScaleType4KindE0ELNS_15FloatRoundStyleE2ESJ_EENS1_15EpilogueDefaultEEEEEvvEEEEvNT_6ParamsE)
        /*0020*/ 	.word	0x00000000
.L_19:


//--------------------- .nv.compat                --------------------------
	.section	.nv.compat,"",@"SHT_CUDA_COMPAT_INFO"
	.align	4
        /*0000*/ 	.byte	0x02, 0x09, 0x01, 0x00, 0x02, 0x02, 0x04, 0x00, 0x02, 0x05, 0x05, 0x00, 0x03, 0x07, 0x01, 0x01
        /*0010*/ 	.byte	0x02, 0x03, 0x01, 0x00, 0x02, 0x06, 0x01, 0x00, 0x04, 0x0b, 0x08, 0x00, 0x00, 0x00, 0x00, 0x00
        /*0020*/ 	.byte	0x00, 0x00, 0x00, 0x00


//--------------------- .nv.info._ZN7cutlass13device_kernelINS_4gemm6kernel13GemmUniversalIN4cute5tupleIJiiiiEEENS1_10collective13CollectiveMmaINS1_34MainloopSm90TmaGmmaWarpSpecializedILi3ENS5_IJNS4_1CILi4EEENSA_ILi2EEENSA_ILi1EEEEEENS1_35KernelTmaWarpSpecializedCooperativeEEENS5_IJNSA_ILi128EEESH_SH_EEENS_6half_tENS5_IJlSD_lEEESJ_SK_NS4_8TiledMMAINS4_8MMA_AtomIJNS4_4SM904GMMA26MMA_64x128x16_F32F16F16_SSILNSO_5MajorE0ELSQ_0ELNSO_7ScaleInE1ELSR_1EEEEEENS4_6LayoutINS5_IJSC_SD_SD_EEENS5_IJSD_NSA_ILi0EEESW_EEEEENS5_IJNS4_10UnderscoreESZ_SZ_EEEEENS4_23SM90_TMA_LOAD_MULTICASTENS4_14ComposedLayoutINS4_7SwizzleILi3ELi4ELi3EEENS4_18smem_ptr_flag_bitsILi16EEENSU_INS5_IJNSA_ILi8EEENSA_ILi64EEEEEENS5_IJS19_SD_EEEEEEEvNS4_8identityES12_S1D_vS1E_EENS_8epilogue10collective6detail29Sm90TmaWarpSpecializedAdapterINS1H_15DefaultEpilogueISJ_SK_SK_NS1G_6thread17LinearCombinationISJ_Li1EffLNS1L_9ScaleType4KindE0ELNS_15FloatRoundStyleE2ESJ_EENS1_15EpilogueDefaultEEEEEvvEEEEvNT_6ParamsE --------------------------
	.section	.nv.info._ZN7cutlass13device_kernelINS_4gemm6kernel13GemmUniversalIN4cute5tupleIJiiiiEEENS1_10collective13CollectiveMmaINS1_34MainloopSm90TmaGmmaWarpSpecializedILi3ENS5_IJNS4_1CILi4EEENSA_ILi2EEENSA_ILi1EEEEEENS1_35KernelTmaWarpSpecializedCooperativeEEENS5_IJNSA_ILi128EEESH_SH_EEENS_6half_tENS5_IJlSD_lEEESJ_SK_NS4_8TiledMMAINS4_8MMA_AtomIJNS4_4SM904GMMA26MMA_64x128x16_F32F16F16_SSILNSO_5MajorE0ELSQ_0ELNSO_7ScaleInE1ELSR_1EEEEEENS4_6LayoutINS5_IJSC_SD_SD_EEENS5_IJSD_NSA_ILi0EEESW_EEEEENS5_IJNS4_10UnderscoreESZ_SZ_EEEEENS4_23SM90_TMA_LOAD_MULTICASTENS4_14ComposedLayoutINS4_7SwizzleILi3ELi4ELi3EEENS4_18smem_ptr_flag_bitsILi16EEENSU_INS5_IJNSA_ILi8EEENSA_ILi64EEEEEENS5_IJS19_SD_EEEEEEEvNS4_8identityES12_S1D_vS1E_EENS_8epilogue10collective6detail29Sm90TmaWarpSpecializedAdapterINS1H_15DefaultEpilogueISJ_SK_SK_NS1G_6thread17LinearCombinationISJ_Li1EffLNS1L_9ScaleType4KindE0ELNS_15FloatRoundStyleE2ESJ_EENS1_15EpilogueDefaultEEEEEvvEEEEvNT_6ParamsE,"",@"SHT_CUDA_INFO"
	.sectionflags	@""
	.align	4


	//----- nvinfo : EIATTR_CUDA_API_VERSION
	.align		4
        /*0000*/ 	.byte	0x04, 0x37
        /*0002*/ 	.short	(.L_21 - .L_20)
.L_20:
        /*0004*/ 	.word	0x00000082


	//----- nvinfo : EIATTR_KPARAM_INFO
	.align		4
.L_21:
        /*0008*/ 	.byte	0x04, 0x17
        /*000a*/ 	.short	(.L_23 - .L_22)
.L_22:
        /*000c*/ 	.word	0x00000000
        /*0010*/ 	.short	0x0000
        /*0012*/ 	.short	0x0070
        /*0014*/ 	.byte	0x00, 0xf0, 0x01, 0x10


	//----- nvinfo : EIATTR_SPARSE_MMA_MASK
	.align		4
.L_23:
        /*0018*/ 	.byte	0x03, 0x50
        /*001a*/ 	.short	0x0000


	//----- nvinfo : EIATTR_MAXREG_COUNT
	.align		4
        /*001c*/ 	.byte	0x03, 0x1b
        /*001e*/ 	.short	0x00a8


	//----- nvinfo : EIATTR_NUM_BARRIERS
	.align		4
        /*0020*/ 	.byte	0x02, 0x4c
        /*0022*/ 	.byte	0x01
	.zero		1


	//----- nvinfo : EIATTR_EXTERNS
	.align		4
        /*0024*/ 	.byte	0x04, 0x0f
        /*0026*/ 	.short	(.L_25 - .L_24)


	//   ....[0]....
	.align		4
.L_24:
        /*0028*/ 	.word	index@(__assertfail)


	//----- nvinfo : EIATTR_MERCURY_ISA_VERSION
	.align		4
.L_25:
        /*002c*/ 	.byte	0x03, 0x5f
        /*002e*/ 	.short	0x0101


	//----- nvinfo : EIATTR_INT_WARP_WIDE_INSTR_OFFSETS
	.align		4
        /*0030*/ 	.byte	0x04, 0x31
        /*0032*/ 	.short	(.L_27 - .L_26)


	//   ....[0]....
.L_26:
        /*0034*/ 	.word	0x000004c0


	//   ....[1]....
        /*0038*/ 	.word	0x000004e0


	//   ....[2]....
        /*003c*/ 	.word	0x00000690


	//   ....[3]....
        /*0040*/ 	.word	0x00002280


	//----- nvinfo : EIATTR_COOP_GROUP_MASK_REGIDS
	.align		4
.L_27:
        /*0044*/ 	.byte	0x04, 0x29
        /*0046*/ 	.short	(.L_29 - .L_28)


	//   ....[0]....
.L_28:
        /*0048*/ 	.word	0xffffffff


	//   ....[1]....
        /*004c*/ 	.word	0xffffffff


	//   ....[2]....
        /*0050*/ 	.word	0xffffffff


	//   ....[3]....
        /*0054*/ 	.word	0xffffffff


	//   ....[4]....
        /*0058*/ 	.word	0xffffffff


	//   ....[5]....
        /*005c*/ 	.word	0xffffffff


	//----- nvinfo : EIATTR_COOP_GROUP_INSTR_OFFSETS
	.align		4
.L_29:
        /*0060*/ 	.byte	0x04, 0x28
        /*0062*/ 	.short	(.L_31 - .L_30)


	//   ....[0]....
.L_30:
        /*0064*/ 	.word	0x00000060


	//   ....[1]....
        /*0068*/ 	.word	0x00000070


	//   ....[2]....
        /*006c*/ 	.word	0x00000130


	//   ....[3]....
        /*0070*/ 	.word	0x000002e0


	//   ....[4]....
        /*0074*/ 	.word	0x00000800


	//   ....[5]....
        /*0078*/ 	.word	0x00001480


	//----- nvinfo : EIATTR_REG_RECONFIG
	.align		4
.L_31:
        /*007c*/ 	.byte	0x01, 0x54
	.zero		2


	//----- nvinfo : EIATTR_SYSCALL_OFFSETS
	.align		4
        /*0080*/ 	.byte	0x04, 0x46
        /*0082*/ 	.short	(.L_33 - .L_32)


	//   ....[0]....
.L_32:
        /*0084*/ 	.word	0x00001670


	//----- nvinfo : EIATTR_MBARRIER_INSTR_OFFSETS
	.align		4
.L_33:
        /*0088*/ 	.byte	0x04, 0x39
        /*008a*/ 	.short	(.L_35 - .L_34)


	//   ....[0]....
.L_34:
        /*008c*/ 	.word	0x00000250
        /*0090*/ 	.word	0x000000ff
        /*0094*/ 	.word	0x00000000
        /*0098*/ 	.short	0x0100
        /*009a*/ 	.byte	0x08
	.zero		1


	//   ....[1]....
        /*009c*/ 	.word	0x00000260
        /*00a0*/ 	.word	0x000000ff
        /*00a4*/ 	.word	0x00000018
        /*00a8*/ 	.short	0x0100
        /*00aa*/ 	.byte	0x08
	.zero		1


	//   ....[2]....
        /*00ac*/ 	.word	0x00000270
        /*00b0*/ 	.word	0x000000ff
        /*00b4*/ 	.word	0x00000008
        /*00b8*/ 	.short	0x0100
        /*00ba*/ 	.byte	0x08
	.zero		1


	//   ....[3]....
        /*00bc*/ 	.word	0x00000280
        /*00c0*/ 	.word	0x000000ff
        /*00c4*/ 	.word	0x00000020
        /*00c8*/ 	.short	0x0100
        /*00ca*/ 	.byte	0x08
	.zero		1


	//   ....[4]....
        /*00cc*/ 	.word	0x00000290
        /*00d0*/ 	.word	0x000000ff
        /*00d4*/ 	.word	0x00000010
        /*00d8*/ 	.short	0x0100
        /*00da*/ 	.byte	0x08
	.zero		1


	//   ....[5]....
        /*00dc*/ 	.word	0x000002a0
        /*00e0*/ 	.word	0x000000ff
        /*00e4*/ 	.word	0x00000028
        /*00e8*/ 	.short	0x0100
        /*00ea*/ 	.byte	0x08
	.zero		1


	//   ....[6]....
        /*00ec*/ 	.word	0x00000710
        /*00f0*/ 	.word	0x000000ff
        /*00f4*/ 	.word	0x00000040
        /*00f8*/ 	.short	0x0100
        /*00fa*/ 	.byte	0x06
	.zero		1


	//   ....[7]....
        /*00fc*/ 	.word	0x000007b0
        /*0100*/ 	.word	0x000000ff
        /*0104*/ 	.word	0x00000048
        /*0108*/ 	.short	0x0100
        /*010a*/ 	.byte	0x06
	.zero		1


	//   ....[8]....
        /*010c*/ 	.word	0x00001730
        /*0110*/ 	.word	0x00000003
        /*0114*/ 	.word	0x00000000
        /*0118*/ 	.short	0x010a
        /*011a*/ 	.byte	0x3f
	.zero		1


	//   ....[9]....
        /*011c*/ 	.word	0x00001790
        /*0120*/ 	.word	0x00000003
        /*0124*/ 	.word	0x00000000
        /*0128*/ 	.short	0x010a
        /*012a*/ 	.byte	0x3f
	.zero		1


	//   ....[10]....
        /*012c*/ 	.word	0x00001cd0
        /*0130*/ 	.word	0x00000005
        /*0134*/ 	.word	0x00000000
        /*0138*/ 	.short	0x010a
        /*013a*/ 	.byte	0x3f
	.zero		1


	//   ....[11]....
        /*013c*/ 	.word	0x00001d10
        /*0140*/ 	.word	0x00000005
        /*0144*/ 	.word	0x00000000
        /*0148*/ 	.short	0x010a
        /*014a*/ 	.byte	0x3f
	.zero		1


	//   ....[12]....
        /*014c*/ 	.word	0x00002130
        /*0150*/ 	.word	0x00000004
        /*0154*/ 	.word	0x00000000
        /*0158*/ 	.short	0x0101
        /*015a*/ 	.byte	0x3f
	.zero		1


	//   ....[13]....
        /*015c*/ 	.word	0x00002320
        /*0160*/ 	.word	0x00000000
        /*0164*/ 	.word	0x00000000
        /*0168*/ 	.short	0x0101
        /*016a*/ 	.byte	0x3f
	.zero		1


	//   ....[14]....
        /*016c*/ 	.word	0x00007560
        /*0170*/ 	.word	0x00000015
        /*0174*/ 	.word	0x00000018
        /*0178*/ 	.short	0x010a
        /*017a*/ 	.byte	0x3f
	.zero		1


	//   ....[15]....
        /*017c*/ 	.word	0x000079e0
        /*0180*/ 	.word	0x00000006
        /*0184*/ 	.word	0x00000048
        /*0188*/ 	.short	0x0101
        /*018a*/ 	.byte	0x3f
	.zero		1


	//   ....[16]....
        /*018c*/ 	.word	0x00008110
        /*0190*/ 	.word	0x00000007
        /*0194*/ 	.word	0x00000000
        /*0198*/ 	.short	0x010a
        /*019a*/ 	.byte	0x3f
	.zero		1


	//   ....[17]....
        /*019c*/ 	.word	0x00008190
        /*01a0*/ 	.word	0x00000006
        /*01a4*/ 	.word	0x00000000
        /*01a8*/ 	.short	0x010a
        /*01aa*/ 	.byte	0x3f
	.zero		1


	//   ....[18]....
        /*01ac*/ 	.word	0x00008220
        /*01b0*/ 	.word	0x00000003
        /*01b4*/ 	.word	0x00000000
        /*01b8*/ 	.short	0x010a
        /*01ba*/ 	.byte	0x3f
	.zero		1


	//   ....[19]....
        /*01bc*/ 	.word	0x00008280
        /*01c0*/ 	.word	0x00000003
        /*01c4*/ 	.word	0x00000000
        /*01c8*/ 	.short	0x010a
        /*01ca*/ 	.byte	0x3f
	.zero		1


	//   ....[20]....
        /*01cc*/ 	.word	0x000082d0
        /*01d0*/ 	.word	0x00000005
        /*01d4*/ 	.word	0x00000000
        /*01d8*/ 	.short	0x010a
        /*01da*/ 	.byte	0x3f
	.zero		1


	//   ....[21]....
        /*01dc*/ 	.word	0x000083a0
        /*01e0*/ 	.word	0x00000015
        /*01e4*/ 	.word	0x00000018
        /*01e8*/ 	.short	0x010a
        /*01ea*/ 	.byte	0x3f
	.zero		1


	//   ....[22]....
        /*01ec*/ 	.word	0x00008470
        /*01f0*/ 	.word	0x00000007
        /*01f4*/ 	.word	0x00000000
        /*01f8*/ 	.short	0x010a
        /*01fa*/ 	.byte	0x3f
	.zero		1


	//   ....[23]....
        /*01fc*/ 	.word	0x000084c0
        /*0200*/ 	.word	0x00000006
        /*0204*/ 	.word	0x00000000
        /*0208*/ 	.short	0x010a
        /*020a*/ 	.byte	0x3f
	.zero		1


	//----- nvinfo : EIATTR_NUM_MBARRIERS
	.align		4
.L_35:
        /*020c*/ 	.byte	0x03, 0x38
        /*020e*/ 	.short	0x0008


	//----- nvinfo : EIATTR_EXIT_INSTR_OFFSETS
	.align		4
        /*0210*/ 	.byte	0x04, 0x1c
        /*0212*/ 	.short	(.L_37 - .L_36)


	//   ....[0]....
.L_36:
        /*0214*/ 	.word	0x000009d0


	//   ....[1]....
        /*0218*/ 	.word	0x000011e0


	//   ....[2]....
        /*021c*/ 	.word	0x00006bd0


	//   ....[3]....
        /*0220*/ 	.word	0x00007130


	//   ....[4]....
        /*0224*/ 	.word	0x00008270


	//----- nvinfo : EIATTR_MAX_THREADS
	.align		4
.L_37:
        /*0228*/ 	.byte	0x04, 0x05
        /*022a*/ 	.short	(.L_39 - .L_38)
.L_38:
        /*022c*/ 	.word	0x00000180
        /*0230*/ 	.word	0x00000001
        /*0234*/ 	.word	0x00000001


	//----- nvinfo : EIATTR_CRS_STACK_SIZE
	.align		4
.L_39:
        /*0238*/ 	.byte	0x04, 0x1e
        /*023a*/ 	.short	(.L_41 - .L_40)
.L_40:
        /*023c*/ 	.word	0x00000000


	//----- nvinfo : EIATTR_CBANK_PARAM_SIZE
	.align		4
.L_41:
        /*0240*/ 	.byte	0x03, 0x19
        /*0242*/ 	.short	0x0470


	//----- nvinfo : EIATTR_PARAM_CBANK
	.align		4
        /*0244*/ 	.byte	0x04, 0x0a
        /*0246*/ 	.short	(.L_43 - .L_42)
	.align		4
.L_42:
        /*0248*/ 	.word	index@(.nv.constant0._ZN7cutlass13device_kernelINS_4gemm6kernel13GemmUniversalIN4cute5tupleIJiiiiEEENS1_10collective13CollectiveMmaINS1_34MainloopSm90TmaGmmaWarpSpecializedILi3ENS5_IJNS4_1CILi4EEENSA_ILi2EEENSA_ILi1EEEEEENS1_35KernelTmaWarpSpecializedCooperativeEEENS5_IJNSA_ILi128EEESH_SH_EEENS_6half_tENS5_IJlSD_lEEESJ_SK_NS4_8TiledMMAINS4_8MMA_AtomIJNS4_4SM904GMMA26MMA_64x128x16_F32F16F16_SSILNSO_5MajorE0ELSQ_0ELNSO_7ScaleInE1ELSR_1EEEEEENS4_6LayoutINS5_IJSC_SD_SD_EEENS5_IJSD_NSA_ILi0EEESW_EEEEENS5_IJNS4_10UnderscoreESZ_SZ_EEEEENS4_23SM90_TMA_LOAD_MULTICASTENS4_14ComposedLayoutINS4_7SwizzleILi3ELi4ELi3EEENS4_18smem_ptr_flag_bitsILi16EEENSU_INS5_IJNSA_ILi8EEENSA_ILi64EEEEEENS5_IJS19_SD_EEEEEEEvNS4_8identityES12_S1D_vS1E_EENS_8epilogue10collective6detail29Sm90TmaWarpSpecializedAdapterINS1H_15DefaultEpilogueISJ_SK_SK_NS1G_6thread17LinearCombinationISJ_Li1EffLNS1L_9ScaleType4KindE0ELNS_15FloatRoundStyleE2ESJ_EENS1_15EpilogueDefaultEEEEEvvEEEEvNT_6ParamsE)
        /*024c*/ 	.short	0x0210
        /*024e*/ 	.short	0x0470


	//----- nvinfo : EIATTR_SW_WAR
	.align		4
.L_43:
        /*0250*/ 	.byte	0x04, 0x36
        /*0252*/ 	.short	(.L_45 - .L_44)
.L_44:
        /*0254*/ 	.word	0x00000008
.L_45:


//--------------------- .nv.callgraph             --------------------------
	.section	.nv.callgraph,"",@"SHT_CUDA_CALLGRAPH"
	.align	4
	.sectionentsize	8
	.align		4
        /*0000*/ 	.word	0x00000000
	.align		4
        /*0004*/ 	.word	0xffffffff
	.align		4
        /*0008*/ 	.word	index@(_ZN7cutlass13device_kernelINS_4gemm6kernel13GemmUniversalIN4cute5tupleIJiiiiEEENS1_10collective13CollectiveMmaINS1_34MainloopSm90TmaGmmaWarpSpecializedILi3ENS5_IJNS4_1CILi4EEENSA_ILi2EEENSA_ILi1EEEEEENS1_35KernelTmaWarpSpecializedCooperativeEEENS5_IJNSA_ILi128EEESH_SH_EEENS_6half_tENS5_IJlSD_lEEESJ_SK_NS4_8TiledMMAINS4_8MMA_AtomIJNS4_4SM904GMMA26MMA_64x128x16_F32F16F16_SSILNSO_5MajorE0ELSQ_0ELNSO_7ScaleInE1ELSR_1EEEEEENS4_6LayoutINS5_IJSC_SD_SD_EEENS5_IJSD_NSA_ILi0EEESW_EEEEENS5_IJNS4_10UnderscoreESZ_SZ_EEEEENS4_23SM90_TMA_LOAD_MULTICASTENS4_14ComposedLayoutINS4_7SwizzleILi3ELi4ELi3EEENS4_18smem_ptr_flag_bitsILi16EEENSU_INS5_IJNSA_ILi8EEENSA_ILi64EEEEEENS5_IJS19_SD_EEEEEEEvNS4_8identityES12_S1D_vS1E_EENS_8epilogue10collective6detail29Sm90TmaWarpSpecializedAdapterINS1H_15DefaultEpilogueISJ_SK_SK_NS1G_6thread17LinearCombinationISJ_Li1EffLNS1L_9ScaleType4KindE0ELNS_15FloatRoundStyleE2ESJ_EENS1_15EpilogueDefaultEEEEEvvEEEEvNT_6ParamsE)
	.align		4
        /*000c*/ 	.word	index@(__assertfail)
	.align		4
        /*0010*/ 	.word	0x00000000
	.align		4
        /*0014*/ 	.word	0xfffffffe
	.align		4
        /*0018*/ 	.word	0x00000000
	.align		4
        /*001c*/ 	.word	0xfffffffd
	.align		4
        /*0020*/ 	.word	0x00000000
	.align		4
        /*0024*/ 	.word	0xfffffffc


//--------------------- .nv.constant4             --------------------------
	.section	.nv.constant4,"a",@progbits
	.align	8
	.align		8
.nv.constant4:
        /*0000*/ 	.dword	__assertfail
	.align		8
        /*0008*/ 	.dword	__unnamed_1
	.align		8
        /*0010*/ 	.dword	_ZN40_INTERNAL_ff6f5a83_4_k_cu_8f59bea2_231224cuda3std3__45__cpo5beginE
	.align		8
        /*0018*/ 	.dword	_ZN40_INTERNAL_ff6f5a83_4_k_cu_8f59bea2_231224cuda3std3__45__cpo3endE
	.align		8
        /*0020*/ 	.dword	_ZN40_INTERNAL_ff6f5a83_4_k_cu_8f59bea2_231224cuda3std3__45__cpo6cbeginE
	.align		8
        /*0028*/ 	.dword	_ZN40_INTERNAL_ff6f5a83_4_k_cu_8f59bea2_231224cuda3std3__45__cpo4cendE
	.align		8
        /*0030*/ 	.dword	_ZN40_INTERNAL_ff6f5a83_4_k_cu_8f59bea2_231224cuda3std3__442_GLOBAL__N__ff6f5a83_4_k_cu_8f59bea2_231226ignoreE
	.align		8
        /*0038*/ 	.dword	_ZN40_INTERNAL_ff6f5a83_4_k_cu_8f59bea2_231224cuda3std3__419piecewise_constructE
	.align		8
        /*0040*/ 	.dword	_ZN40_INTERNAL_ff6f5a83_4_k_cu_8f59bea2_231224cuda3std3__48in_placeE
	.align		8
        /*0048*/ 	.dword	_ZN40_INTERNAL_ff6f5a83_4_k_cu_8f59bea2_231224cuda3std6ranges3__45__cpo4swapE
	.align		8
        /*0050*/ 	.dword	_ZN40_INTERNAL_ff6f5a83_4_k_cu_8f59bea2_231224cuda3std6ranges3__45__cpo9iter_moveE
	.align		8
        /*0058*/ 	.dword	_ZN40_INTERNAL_ff6f5a83_4_k_cu_8f59bea2_231224cute7productE
	.align		8
        /*0060*/ 	.dword	_ZN40_INTERNAL_ff6f5a83_4_k_cu_8f59bea2_231224cute1_E
	.align		8
        /*0068*/ 	.dword	$str$22
	.align		8
        /*0070*/ 	.dword	$str$23


//--------------------- .text._ZN7cutlass13device_kernelINS_4gemm6kernel13GemmUniversalIN4cute5tupleIJiiiiEEENS1_10collective13CollectiveMmaINS1_34MainloopSm90TmaGmmaWarpSpecializedILi3ENS5_IJNS4_1CILi4EEENSA_ILi2EEENSA_ILi1EEEEEENS1_35KernelTmaWarpSpecializedCooperativeEEENS5_IJNSA_ILi128EEESH_SH_EEENS_6half_tENS5_IJlSD_lEEESJ_SK_NS4_8TiledMMAINS4_8MMA_AtomIJNS4_4SM904GMMA26MMA_64x128x16_F32F16F16_SSILNSO_5MajorE0ELSQ_0ELNSO_7ScaleInE1ELSR_1EEEEEENS4_6LayoutINS5_IJSC_SD_SD_EEENS5_IJSD_NSA_ILi0EEESW_EEEEENS5_IJNS4_10UnderscoreESZ_SZ_EEEEENS4_23SM90_TMA_LOAD_MULTICASTENS4_14ComposedLayoutINS4_7SwizzleILi3ELi4ELi3EEENS4_18smem_ptr_flag_bitsILi16EEENSU_INS5_IJNSA_ILi8EEENSA_ILi64EEEEEENS5_IJS19_SD_EEEEEEEvNS4_8identityES12_S1D_vS1E_EENS_8epilogue10collective6detail29Sm90TmaWarpSpecializedAdapterINS1H_15DefaultEpilogueISJ_SK_SK_NS1G_6thread17LinearCombinationISJ_Li1EffLNS1L_9ScaleType4KindE0ELNS_15FloatRoundStyleE2ESJ_EENS1_15EpilogueDefaultEEEEEvvEEEEvNT_6ParamsE --------------------------
	.section	.text._ZN7cutlass13device_kernelINS_4gemm6kernel13GemmUniversalIN4cute5tupleIJiiiiEEENS1_10collective13CollectiveMmaINS1_34MainloopSm90TmaGmmaWarpSpecializedILi3ENS5_IJNS4_1CILi4EEENSA_ILi2EEENSA_ILi1EEEEEENS1_35KernelTmaWarpSpecializedCooperativeEEENS5_IJNSA_ILi128EEESH_SH_EEENS_6half_tENS5_IJlSD_lEEESJ_SK_NS4_8TiledMMAINS4_8MMA_AtomIJNS4_4SM904GMMA26MMA_64x128x16_F32F16F16_SSILNSO_5MajorE0ELSQ_0ELNSO_7ScaleInE1ELSR_1EEEEEENS4_6LayoutINS5_IJSC_SD_SD_EEENS5_IJSD_NSA_ILi0EEESW_EEEEENS5_IJNS4_10UnderscoreESZ_SZ_EEEEENS4_23SM90_TMA_LOAD_MULTICASTENS4_14ComposedLayoutINS4_7SwizzleILi3ELi4ELi3EEENS4_18smem_ptr_flag_bitsILi16EEENSU_INS5_IJNSA_ILi8EEENSA_ILi64EEEEEENS5_IJS19_SD_EEEEEEEvNS4_8identityES12_S1D_vS1E_EENS_8epilogue10collective6detail29Sm90TmaWarpSpecializedAdapterINS1H_15DefaultEpilogueISJ_SK_SK_NS1G_6thread17LinearCombinationISJ_Li1EffLNS1L_9ScaleType4KindE0ELNS_15FloatRoundStyleE2ESJ_EENS1_15EpilogueDefaultEEEEEvvEEEEvNT_6ParamsE,"ax",@progbits
	.align	128
.text._ZN7cutlass13device_kernelINS_4gemm6kernel13GemmUniversalIN4cute5tupleIJiiiiEEENS1_10collective13CollectiveMmaINS1_34MainloopSm90TmaGmmaWarpSpecializedILi3ENS5_IJNS4_1CILi4EEENSA_ILi2EEENSA_ILi1EEEEEENS1_35KernelTmaWarpSpecializedCooperativeEEENS5_IJNSA_ILi128EEESH_SH_EEENS_6half_tENS5_IJlSD_lEEESJ_SK_NS4_8TiledMMAINS4_8MMA_AtomIJNS4_4SM904GMMA26MMA_64x128x16_F32F16F16_SSILNSO_5MajorE0ELSQ_0ELNSO_7ScaleInE1ELSR_1EEEEEENS4_6LayoutINS5_IJSC_SD_SD_EEENS5_IJSD_NSA_ILi0EEESW_EEEEENS5_IJNS4_10UnderscoreESZ_SZ_EEEEENS4_23SM90_TMA_LOAD_MULTICASTENS4_14ComposedLayoutINS4_7SwizzleILi3ELi4ELi3EEENS4_18smem_ptr_flag_bitsILi16EEENSU_INS5_IJNSA_ILi8EEENSA_ILi64EEEEEENS5_IJS19_SD_EEEEEEEvNS4_8identityES12_S1D_vS1E_EENS_8epilogue10collective6detail29Sm90TmaWarpSpecializedAdapterINS1H_15DefaultEpilogueISJ_SK_SK_NS1G_6thread17LinearCombinationISJ_Li1EffLNS1L_9ScaleType4KindE0ELNS_15FloatRoundStyleE2ESJ_EENS1_15EpilogueDefaultEEEEEvvEEEEvNT_6ParamsE:
        .type           _ZN7cutlass13device_kernelINS_4gemm6kernel13GemmUniversalIN4cute5tupleIJiiiiEEENS1_10collective13CollectiveMmaINS1_34MainloopSm90TmaGmmaWarpSpecializedILi3ENS5_IJNS4_1CILi4EEENSA_ILi2EEENSA_ILi1EEEEEENS1_35KernelTmaWarpSpecializedCooperativeEEENS5_IJNSA_ILi128EEESH_SH_EEENS_6half_tENS5_IJlSD_lEEESJ_SK_NS4_8TiledMMAINS4_8MMA_AtomIJNS4_4SM904GMMA26MMA_64x128x16_F32F16F16_SSILNSO_5MajorE0ELSQ_0ELNSO_7ScaleInE1ELSR_1EEEEEENS4_6LayoutINS5_IJSC_SD_SD_EEENS5_IJSD_NSA_ILi0EEESW_EEEEENS5_IJNS4_10UnderscoreESZ_SZ_EEEEENS4_23SM90_TMA_LOAD_MULTICASTENS4_14ComposedLayoutINS4_7SwizzleILi3ELi4ELi3EEENS4_18smem_ptr_flag_bitsILi16EEENSU_INS5_IJNSA_ILi8EEENSA_ILi64EEEEEENS5_IJS19_SD_EEEEEEEvNS4_8identityES12_S1D_vS1E_EENS_8epilogue10collective6detail29Sm90TmaWarpSpecializedAdapterINS1H_15DefaultEpilogueISJ_SK_SK_NS1G_6thread17LinearCombinationISJ_Li1EffLNS1L_9ScaleType4KindE0ELNS_15FloatRoundStyleE2ESJ_EENS1_15EpilogueDefaultEEEEEvvEEEEvNT_6ParamsE,@function
        .size           _ZN7cutlass13device_kernelINS_4gemm6kernel13GemmUniversalIN4cute5tupleIJiiiiEEENS1_10collective13CollectiveMmaINS1_34MainloopSm90TmaGmmaWarpSpecializedILi3ENS5_IJNS4_1CILi4EEENSA_ILi2EEENSA_ILi1EEEEEENS1_35KernelTmaWarpSpecializedCooperativeEEENS5_IJNSA_ILi128EEESH_SH_EEENS_6half_tENS5_IJlSD_lEEESJ_SK_NS4_8TiledMMAINS4_8MMA_AtomIJNS4_4SM904GMMA26MMA_64x128x16_F32F16F16_SSILNSO_5MajorE0ELSQ_0ELNSO_7ScaleInE1ELSR_1EEEEEENS4_6LayoutINS5_IJSC_SD_SD_EEENS5_IJSD_NSA_ILi0EEESW_EEEEENS5_IJNS4_10UnderscoreESZ_SZ_EEEEENS4_23SM90_TMA_LOAD_MULTICASTENS4_14ComposedLayoutINS4_7SwizzleILi3ELi4ELi3EEENS4_18smem_ptr_flag_bitsILi16EEENSU_INS5_IJNSA_ILi8EEENSA_ILi64EEEEEENS5_IJS19_SD_EEEEEEEvNS4_8identityES12_S1D_vS1E_EENS_8epilogue10collective6detail29Sm90TmaWarpSpecializedAdapterINS1H_15DefaultEpilogueISJ_SK_SK_NS1G_6thread17LinearCombinationISJ_Li1EffLNS1L_9ScaleType4KindE0ELNS_15FloatRoundStyleE2ESJ_EENS1_15EpilogueDefaultEEEEEvvEEEEvNT_6ParamsE,(.L_x_195 - _ZN7cutlass13device_kernelINS_4gemm6kernel13GemmUniversalIN4cute5tupleIJiiiiEEENS1_10collective13CollectiveMmaINS1_34MainloopSm90TmaGmmaWarpSpecializedILi3ENS5_IJNS4_1CILi4EEENSA_ILi2EEENSA_ILi1EEEEEENS1_35KernelTmaWarpSpecializedCooperativeEEENS5_IJNSA_ILi128EEESH_SH_EEENS_6half_tENS5_IJlSD_lEEESJ_SK_NS4_8TiledMMAINS4_8MMA_AtomIJNS4_4SM904GMMA26MMA_64x128x16_F32F16F16_SSILNSO_5MajorE0ELSQ_0ELNSO_7ScaleInE1ELSR_1EEEEEENS4_6LayoutINS5_IJSC_SD_SD_EEENS5_IJSD_NSA_ILi0EEESW_EEEEENS5_IJNS4_10UnderscoreESZ_SZ_EEEEENS4_23SM90_TMA_LOAD_MULTICASTENS4_14ComposedLayoutINS4_7SwizzleILi3ELi4ELi3EEENS4_18smem_ptr_flag_bitsILi16EEENSU_INS5_IJNSA_ILi8EEENSA_ILi64EEEEEENS5_IJS19_SD_EEEEEEEvNS4_8identityES12_S1D_vS1E_EENS_8epilogue10collective6detail29Sm90TmaWarpSpecializedAdapterINS1H_15DefaultEpilogueISJ_SK_SK_NS1G_6thread17LinearCombinationISJ_Li1EffLNS1L_9ScaleType4KindE0ELNS_15FloatRoundStyleE2ESJ_EENS1_15EpilogueDefaultEEEEEvvEEEEvNT_6ParamsE)
        .other          _ZN7cutlass13device_kernelINS_4gemm6kernel13GemmUniversalIN4cute5tupleIJiiiiEEENS1_10collective13CollectiveMmaINS1_34MainloopSm90TmaGmmaWarpSpecializedILi3ENS5_IJNS4_1CILi4EEENSA_ILi2EEENSA_ILi1EEEEEENS1_35KernelTmaWarpSpecializedCooperativeEEENS5_IJNSA_ILi128EEESH_SH_EEENS_6half_tENS5_IJlSD_lEEESJ_SK_NS4_8TiledMMAINS4_8MMA_AtomIJNS4_4SM904GMMA26MMA_64x128x16_F32F16F16_SSILNSO_5MajorE0ELSQ_0ELNSO_7ScaleInE1ELSR_1EEEEEENS4_6LayoutINS5_IJSC_SD_SD_EEENS5_IJSD_NSA_ILi0EEESW_EEEEENS5_IJNS4_10UnderscoreESZ_SZ_EEEEENS4_23SM90_TMA_LOAD_MULTICASTENS4_14ComposedLayoutINS4_7SwizzleILi3ELi4ELi3EEENS4_18smem_ptr_flag_bitsILi16EEENSU_INS5_IJNSA_ILi8EEENSA_ILi64EEEEEENS5_IJS19_SD_EEEEEEEvNS4_8identityES12_S1D_vS1E_EENS_8epilogue10collective6detail29Sm90TmaWarpSpecializedAdapterINS1H_15DefaultEpilogueISJ_SK_SK_NS1G_6thread17LinearCombinationISJ_Li1EffLNS1L_9ScaleType4KindE0ELNS_15FloatRoundStyleE2ESJ_EENS1_15EpilogueDefaultEEEEEvvEEEEvNT_6ParamsE,@"STO_CUDA_ENTRY STV_DEFAULT"
_ZN7cutlass13device_kernelINS_4gemm6kernel13GemmUniversalIN4cute5tupleIJiiiiEEENS1_10collective13CollectiveMmaINS1_34MainloopSm90TmaGmmaWarpSpecializedILi3ENS5_IJNS4_1CILi4EEENSA_ILi2EEENSA_ILi1EEEEEENS1_35KernelTmaWarpSpecializedCooperativeEEENS5_IJNSA_ILi128EEESH_SH_EEENS_6half_tENS5_IJlSD_lEEESJ_SK_NS4_8TiledMMAINS4_8MMA_AtomIJNS4_4SM904GMMA26MMA_64x128x16_F32F16F16_SSILNSO_5MajorE0ELSQ_0ELNSO_7ScaleInE1ELSR_1EEEEEENS4_6LayoutINS5_IJSC_SD_SD_EEENS5_IJSD_NSA_ILi0EEESW_EEEEENS5_IJNS4_10UnderscoreESZ_SZ_EEEEENS4_23SM90_TMA_LOAD_MULTICASTENS4_14ComposedLayoutINS4_7SwizzleILi3ELi4ELi3EEENS4_18smem_ptr_flag_bitsILi16EEENSU_INS5_IJNSA_ILi8EEENSA_ILi64EEEEEENS5_IJS19_SD_EEEEEEEvNS4_8identityES12_S1D_vS1E_EENS_8epilogue10collective6detail29Sm90TmaWarpSpecializedAdapterINS1H_15DefaultEpilogueISJ_SK_SK_NS1G_6thread17LinearCombinationISJ_Li1EffLNS1L_9ScaleType4KindE0ELNS_15FloatRoundStyleE2ESJ_EENS1_15EpilogueDefaultEEEEEvvEEEEvNT_6ParamsE:
[----:B------:R-:W0:Y:S01]  /*0000*/  LDC R1, c[0x0][0x28] ;  /* 0x00000a00ff017b82 */ /* 0x000e220000000800 */
[----:B------:R-:W1:Y:S01]  /*0010*/  S2R R95, SR_TID.X ;  /* 0x00000000005f7919 */ /* 0x000e620000002100 */
[----:B------:R-:W-:Y:S01]  /*0020*/  ELECT P0, URZ, PT ;  /* 0x00000000003f782f */ /* 0x000fe20003800000 */
[----:B------:R-:W-:Y:S01]  /*0030*/  BSSY B0, `(.L_x_0) ;  /* 0x000000f000007945 */ /* 0x000fe20003800000 */
[--C-:B-1----:R-:W-:Y:S02]  /*0040*/  SHF.R.U32.HI R0, RZ, 0x5, R95.reuse ;  /* 0x00000005ff007819 */ /* 0x102fe4000001165f */
[----:B------:R-:W-:-:S03]  /*0050*/  SHF.R.U32.HI R7, RZ, 0x7, R95 ;  /* 0x00000007ff077819 */ /* 0x000fc6000001165f */
[----:B------:R-:W1:Y:S04]  /*0060*/  SHFL.IDX PT, R3, R0, RZ, 0x1f ;  /* 0x00001fff00037589 */ /* 0x000e6800000e0000 */
[----:B------:R2:W3:Y:S01]  /*0070*/  SHFL.IDX PT, R2, R7, RZ, 0x1f ;  /* 0x00001fff07027589 */ /* 0x0004e200000e0000 */
[----:B-1----:R-:W-:-:S13]  /*0080*/  ISETP.NE.OR P0, PT, R3, RZ, !P0 ;  /* 0x000000ff0300720c */ /* 0x002fda0004705670 */
[----:B0-23--:R-:W-:Y:S05]  /*0090*/  @P0 BRA `(.L_x_1) ;  /* 0x0000000000200947 */ /* 0x00dfea0003800000 */
[----:B------:R-:W-:Y:S02]  /*00a0*/  ULDC.64 UR4, c[0x0][0x198] ;  /* 0x0000660000047ab9 */ /* 0x000fe40000000a00 */
[----:B------:R-:W-:Y:S02]  /*00b0*/  UIADD3 UR6, UP0, UR4, 0xf0, URZ ;  /* 0x000000f004067890 */ /* 0x000fe4000ff1e03f */
[----:B------:R-:W-:Y:S02]  /*00c0*/  UIADD3 UR4, UP1, UR4, 0x1f0, URZ ;  /* 0x000001f004047890 */ /* 0x000fe4000ff3e03f */
[----:B------:R-:W-:Y:S02]  /*00d0*/  UIADD3.X UR7, URZ, UR5, URZ, UP0, !UPT ;  /* 0x000000053f077290 */ /* 0x000fe400087fe43f */
[----:B------:R-:W-:-:S07]  /*00e0*/  UIADD3.X UR5, URZ, UR5, URZ, UP1, !UPT ;  /* 0x000000053f057290 */ /* 0x000fce0008ffe43f */
[----:B------:R0:W-:Y:S02]  /*00f0*/  UTMACCTL.PF [UR6] ;  /* 0x00000000060079b9 */ /* 0x0001e40008040000 */
[----:B------:R0:W-:Y:S02]  /*0100*/  UTMACCTL.PF [UR4] ;  /* 0x00000000040079b9 */ /* 0x0001e40008040000 */
[----:B0-----:R-:W-:Y:S01]  /*0110*/  NOP ;  /* 0x0000000000007918 */ /* 0x001fe20000000000 */
.L_x_1:
[----:B------:R-:W-:Y:S05]  /*0120*/  BSYNC B0 ;  /* 0x0000000000007941 */ /* 0x000fea0003800000 */
.L_x_0:
[----:B------:R-:W0:Y:S01]  /*0130*/  SHFL.IDX PT, R5, R0, RZ, 0x1f ;  /* 0x00001fff00057589 */ /* 0x000e2200000e0000 */
[----:B------:R-:W-:-:S04]  /*0140*/  SHF.R.S32.HI R4, RZ, 0x1f, R95 ;  /* 0x0000001fff047819 */ /* 0x000fc8000001145f */
[----:B------:R-:W-:Y:S02]  /*0150*/  LEA.HI R4, R4, R95, RZ, 0x7 ;  /* 0x0000005f04047211 */ /* 0x000fe400078f38ff */
[----:B0-----:R-:W-:-:S13]  /*0160*/  ISETP.NE.AND P0, PT, R5, RZ, PT ;  /* 0x000000ff0500720c */ /* 0x001fda0003f05270 */
[----:B------:R-:W-:Y:S05]  /*0170*/  @P0 BRA `(.L_x_2) ;  /* 0x0000000000500947 */ /* 0x000fea0003800000 */
[----:B------:R-:W0:Y:S01]  /*0180*/  S2UR UR8, SR_CgaCtaId ;  /* 0x00000000000879c3 */ /* 0x000e220000008800 */
[----:B------:R-:W-:Y:S01]  /*0190*/  UMOV UR4, 0x400 ;  /* 0x0000040000047882 */ /* 0x000fe20000000000 */
[----:B------:R-:W-:Y:S01]  /*01a0*/  UMOV UR5, 0x1 ;  /* 0x0000000100057882 */ /* 0x000fe20000000000 */
[----:B------:R-:W-:Y:S01]  /*01b0*/  UMOV UR6, 0xa ;  /* 0x0000000a00067882 */ /* 0x000fe20000000000 */
[----:B------:R-:W-:Y:S01]  /*01c0*/  ELECT P0, URZ, PT ;  /* 0x00000000003f782f */ /* 0x000fe20003800000 */
[----:B------:R-:W-:-:S04]  /*01d0*/  UIADD3 UR6, -UR6, 0x100000, URZ ;  /* 0x0010000006067890 */ /* 0x000fc8000fffe13f */
[----:B------:R-:W-:Y:S02]  /*01e0*/  USHF.L.U32 UR7, UR6, 0xb, URZ ;  /* 0x0000000b06077899 */ /* 0x000fe4000800063f */
[----:B------:R-:W-:Y:S02]  /*01f0*/  USHF.L.U32 UR6, UR6, 0x1, URZ ;  /* 0x0000000106067899 */ /* 0x000fe4000800063f */
[----:B0-----:R-:W-:Y:S02]  /*0200*/  ULEA UR8, UR8, UR4, 0x18 ;  /* 0x0000000408087291 */ /* 0x001fe4000f8ec03f */
[----:B------:R-:W-:-:S04]  /*0210*/  UIADD3 UR4, -UR5, 0x100000, URZ ;  /* 0x0010000005047890 */ /* 0x000fc8000fffe13f */
[----:B------:R-:W-:Y:S02]  /*0220*/  USHF.L.U32 UR5, UR4, 0xb, URZ ;  /* 0x0000000b04057899 */ /* 0x000fe4000800063f */
[----:B------:R-:W-:Y:S01]  /*0230*/  USHF.L.U32 UR4, UR4, 0x1, URZ ;  /* 0x0000000104047899 */ /* 0x000fe2000800063f */
[----:B------:R-:W0:Y:S11]  /*0240*/  FENCE.VIEW.ASYNC.S ;  /* 0x00000000000073c6 */ /* 0x000e360000000000 */
[----:B0-----:R0:W1:Y:S01]  /*0250*/  SYNCS.EXCH.64 URZ, [UR8], UR4 ;  /* 0x00000004083f75b2 */ /* 0x0010620008000100 */
[----:B------:R0:W2:Y:S01]  /*0260*/  SYNCS.EXCH.64 URZ, [UR8+0x18], UR6 ;  /* 0x00001806083f75b2 */ /* 0x0000a20008000100 */
[----:B------:R0:W3:Y:S01]  /*0270*/  SYNCS.EXCH.64 URZ, [UR8+0x8], UR4 ;  /* 0x00000804083f75b2 */ /* 0x0000e20008000100 */
[----:B------:R0:W4:Y:S01]  /*0280*/  SYNCS.EXCH.64 URZ, [UR8+0x20], UR6 ;  /* 0x00002006083f75b2 */ /* 0x0001220008000100 */
[----:B------:R0:W0:Y:S01]  /*0290*/  SYNCS.EXCH.64 URZ, [UR8+0x10], UR4 ;  /* 0x00001004083f75b2 */ /* 0x0000220008000100 */
[----:B------:R0:W0:Y:S01]  /*02a0*/  SYNCS.EXCH.64 URZ, [UR8+0x28], UR6 ;  /* 0x00002806083f75b2 */ /* 0x0000220008000100 */
[----:B------:R-:W-:Y:S01]  /*02b0*/  NOP ;  /* 0x0000000000007918 */ /* 0x000fe20000000000 */
.L_x_2:
[----:B0-----:R-:W0:Y:S01]  /*02c0*/  S2UR UR8, SR_CTAID.X ;  /* 0x00000000000879c3 */ /* 0x001e220000002500 */
[----:B------:R-:W-:Y:S01]  /*02d0*/  LOP3.LUT R4, R4, 0xffffff80, RZ, 0xc0, !PT ;  /* 0xffffff8004047812 */ /* 0x000fe200078ec0ff */
[----:B------:R-:W5:Y:S01]  /*02e0*/  SHFL.IDX PT, R0, R0, RZ, 0x1f ;  /* 0x00001fff00007589 */ /* 0x000f6200000e0000 */
[----:B------:R-:W-:Y:S01]  /*02f0*/  SHF.R.S32.HI R10, RZ, 0x1f, R5 ;  /* 0x0000001fff0a7819 */ /* 0x000fe20000011405 */
[----:B------:R-:W-:Y:S01]  /*0300*/  ULDC UR4, c[0x0][0x150] ;  /* 0x0000540000047ab9 */ /* 0x000fe20000000800 */
[----:B------:R-:W-:Y:S01]  /*0310*/  ELECT P0, URZ, PT ;  /* 0x00000000003f782f */ /* 0x000fe20003800000 */
[----:B------:R-:W-:Y:S01]  /*0320*/  IMAD.IADD R8, R95, 0x1, -R4 ;  /* 0x000000015f087824 */ /* 0x000fe200078e0a04 */
[----:B------:R-:W-:Y:S01]  /*0330*/  LEA.HI R10, R10, R5, RZ, 0x2 ;  /* 0x000000050a0a7211 */ /* 0x000fe200078f10ff */
[----:B------:R-:W1:Y:S01]  /*0340*/  S2R R4, SR_CTAID.Y ;  /* 0x0000000000047919 */ /* 0x000e620000002600 */
[----:B------:R-:W2:Y:S01]  /*0350*/  LDC R12, c[0x0][0x144] ;  /* 0x00005100ff0c7b82 */ /* 0x000ea20000000800 */
[----:B------:R-:W-:Y:S01]  /*0360*/  NOP ;  /* 0x0000000000007918 */ /* 0x000fe20000000000 */
[----:B------:R-:W-:Y:S01]  /*0370*/  SHF.R.S32.HI R9, RZ, 0x1f, R8 ;  /* 0x0000001fff097819 */ /* 0x000fe20000011408 */
[----:B------:R-:W-:Y:S01]  /*0380*/  NOP ;  /* 0x0000000000007918 */ /* 0x000fe20000000000 */
[----:B------:R-:W-:Y:S01]  /*0390*/  LOP3.LUT R10, R10, 0x3ffffffc, RZ, 0xc0, !PT ;  /* 0x3ffffffc0a0a7812 */ /* 0x000fe200078ec0ff */
[----:B------:R-:W-:Y:S01]  /*03a0*/  IMAD.MOV.U32 R22, RZ, RZ, 0x1 ;  /* 0x00000001ff167424 */ /* 0x000fe200078e00ff */
[----:B------:R-:W-:-:S02]  /*03b0*/  LEA.HI R9, R9, R8, RZ, 0x3 ;  /* 0x0000000809097211 */ /* 0x000fc400078f18ff */
[----:B------:R-:W3:Y:S01]  /*03c0*/  LDC R13, c[0x0][0x140] ;  /* 0x00005000ff0d7b82 */ /* 0x000ee20000000800 */
[----:B------:R-:W-:Y:S01]  /*03d0*/  IMAD.IADD R10, R5, 0x1, -R10 ;  /* 0x00000001050a7824 */ /* 0x000fe200078e0a0a */
[--C-:B------:R-:W-:Y:S02]  /*03e0*/  SHF.R.S32.HI R6, RZ, 0x3, R9.reuse ;  /* 0x00000003ff067819 */ /* 0x100fe40000011409 */
[----:B------:R-:W-:Y:S02]  /*03f0*/  SHF.R.S32.HI R9, RZ, 0x1f, R9 ;  /* 0x0000001fff097819 */ /* 0x000fe40000011409 */
[----:B------:R-:W-:Y:S02]  /*0400*/  ISETP.NE.AND P3, PT, R2, RZ, PT ;  /* 0x000000ff0200720c */ /* 0x000fe40003f65270 */
[----:B0-----:R-:W-:Y:S02]  /*0410*/  I2FP.F32.U32 R11, UR8 ;  /* 0x00000008000b7c45 */ /* 0x001fe40008201000 */
[----:B------:R-:W-:-:S02]  /*0420*/  LEA.HI R9, R9, R6, RZ, 0x2 ;  /* 0x0000000609097211 */ /* 0x000fc400078f10ff */
[----:B-----5:R-:W-:Y:S01]  /*0430*/  ISETP.NE.OR P0, PT, R0, RZ, !P0 ;  /* 0x000000ff0000720c */ /* 0x020fe20004705670 */
[----:B------:R-:W-:Y:S01]  /*0440*/  FMUL R11, R11, UR4 ;  /* 0x000000040b0b7c20 */ /* 0x000fe20008400000 */
[----:B------:R-:W-:Y:S01]  /*0450*/  LOP3.LUT R9, R9, 0xfffffffc, RZ, 0xc0, !PT ;  /* 0xfffffffc09097812 */ /* 0x000fe200078ec0ff */
[----:B------:R-:W-:Y:S01]  /*0460*/  ULDC UR4, c[0x0][0x154] ;  /* 0x0000550000047ab9 */ /* 0x000fe20000000800 */
[----:B------:R-:W-:-:S03]  /*0470*/  SHF.R.S32.HI R0, RZ, 0x1f, R3 ;  /* 0x0000001fff007819 */ /* 0x000fc60000011403 */
[----:B------:R-:W0:Y:S01]  /*0480*/  F2I.U32.TRUNC.NTZ R11, R11 ;  /* 0x0000000b000b7305 */ /* 0x000e22000020f000 */
[----:B------:R-:W-:Y:S01]  /*0490*/  IMAD.IADD R9, R6, 0x1, -R9 ;  /* 0x0000000106097824 */ /* 0x000fe200078e0a09 */
[----:B------:R-:W-:-:S03]  /*04a0*/  LEA.HI R0, R0, R3, RZ, 0x2 ;  /* 0x0000000300007211 */ /* 0x000fc600078f10ff */
[----:B------:R-:W-:Y:S01]  /*04b0*/  IMAD R10, R10, 0x4, R9 ;  /* 0x000000040a0a7824 */ /* 0x000fe200078e0209 */
[----:B------:R-:W-:Y:S01]  /*04c0*/  VOTEU.ALL UP0, P0 ;  /* 0x00000000003f7886 */ /* 0x000fe20000000000 */
[----:B------:R-:W-:Y:S01]  /*04d0*/  LOP3.LUT R0, R0, 0xfffffffc, RZ, 0xc0, !PT ;  /* 0xfffffffc00007812 */ /* 0x000fe200078ec0ff */
[----:B------:R-:W-:Y:S01]  /*04e0*/  VOTEU.ALL UP1, P0 ;  /* 0x00000000003f7886 */ /* 0x000fe20000020000 */
[C---:B------:R-:W-:Y:S01]  /*04f0*/  IMAD.SHL.U32 R19, R10.reuse, 0x4, RZ ;  /* 0x000000040a137824 */ /* 0x040fe200078e00ff */
[----:B------:R-:W-:Y:S01]  /*0500*/  SHF.R.S32.HI R9, RZ, 0x1f, R10 ;  /* 0x0000001fff097819 */ /* 0x000fe2000001140a */
[----:B------:R-:W5:Y:S01]  /*0510*/  @!UP0 S2UR UR7, SR_CgaCtaId ;  /* 0x00000000000789c3 */ /* 0x000f620000008800 */
[----:B------:R-:W-:Y:S01]  /*0520*/  IMAD.IADD R3, R3, 0x1, -R0 ;  /* 0x0000000103037824 */ /* 0x000fe200078e0a00 */
[----:B------:R-:W-:Y:S01]  /*0530*/  @!UP0 UMOV UR6, 0x400 ;  /* 0x0000040000068882 */ /* 0x000fe20000000000 */
[----:B------:R-:W-:Y:S01]  /*0540*/  LEA.HI R9, R9, R10, RZ, 0x2 ;  /* 0x0000000a09097211 */ /* 0x000fe200078f10ff */
[----:B0-----:R-:W-:Y:S01]  /*0550*/  IMAD.MOV R15, RZ, RZ, -R11 ;  /* 0x000000ffff0f7224 */ /* 0x001fe200078e0a0b */
[----:B------:R-:W-:-:S02]  /*0560*/  LOP3.LUT R19, R10, 0xc, R19, 0x78, !PT ;  /* 0x0000000c0a137812 */ /* 0x000fc400078e7813 */
[----:B------:R-:W-:Y:S01]  /*0570*/  LOP3.LUT R11, R9, 0xfffffffc, RZ, 0xc0, !PT ;  /* 0xfffffffc090b7812 */ /* 0x000fe200078ec0ff */
[----:B--2---:R-:W-:Y:S01]  /*0580*/  IMAD R6, R12, R15, UR8 ;  /* 0x000000080c067e24 */ /* 0x004fe2000f8e020f */
[----:B-1----:R-:W-:Y:S01]  /*0590*/  I2FP.F32.U32 R12, R4 ;  /* 0x00000004000c7245 */ /* 0x002fe20000201000 */
[----:B------:R-:W0:Y:S01]  /*05a0*/  LDC R9, c[0x0][0x148] ;  /* 0x00005200ff097b82 */ /* 0x000e220000000800 */
[----:B------:R-:W-:Y:S01]  /*05b0*/  ISETP.NE.AND P1, PT, R3, 0x3, PT ;  /* 0x000000030300780c */ /* 0x000fe20003f25270 */
[----:B------:R-:W-:Y:S01]  /*05c0*/  IMAD.IADD R11, R10, 0x1, -R11 ;  /* 0x000000010a0b7824 */ /* 0x000fe200078e0a0b */
[----:B---3--:R-:W-:Y:S01]  /*05d0*/  ISETP.EQ.U32.AND P2, PT, R13, 0x1, PT ;  /* 0x000000010d00780c */ /* 0x008fe20003f42070 */
[----:B------:R-:W-:Y:S01]  /*05e0*/  FMUL R12, R12, UR4 ;  /* 0x000000040c0c7c20 */ /* 0x000fe20008400000 */
[----:B------:R-:W-:Y:S01]  /*05f0*/  UMOV UR4, 0x20 ;  /* 0x0000002000047882 */ /* 0x000fe20000000000 */
[----:B------:R-:W-:Y:S01]  /*0600*/  ISETP.EQ.OR P1, PT, R3, RZ, !P1 ;  /* 0x000000ff0300720c */ /* 0x000fe20004f22670 */
[----:B------:R-:W-:-:S04]  /*0610*/  @!UP0 UIADD3 UR4, -UR4, 0x100000, URZ ;  /* 0x0010000004048890 */ /* 0x000fc8000fffe13f */
[----:B------:R-:W-:Y:S02]  /*0620*/  @!UP0 USHF.L.U32 UR5, UR4, 0xb, URZ ;  /* 0x0000000b04058899 */ /* 0x000fe4000800063f */
[----:B------:R-:W-:Y:S01]  /*0630*/  @!UP0 USHF.L.U32 UR4, UR4, 0x1, URZ ;  /* 0x0000000104048899 */ /* 0x000fe2000800063f */
[----:B------:R-:W-:Y:S01]  /*0640*/  ISETP.NE.AND P4, PT, R11, R6, PT ;  /* 0x000000060b00720c */ /* 0x000fe20003f85270 */
[----:B------:R-:W1:Y:S01]  /*0650*/  F2I.U32.TRUNC.NTZ R12, R12 ;  /* 0x0000000c000c7305 */ /* 0x000e62000020f000 */
[----:B------:R-:W-:Y:S01]  /*0660*/  ISETP.EQ.AND P1, PT, R2, RZ, P1 ;  /* 0x000000ff0200720c */ /* 0x000fe20000f22270 */
[----:B-----5:R-:W-:-:S03]  /*0670*/  @!UP0 ULEA UR6, UR7, UR6, 0x18 ;  /* 0x0000000607068291 */ /* 0x020fc6000f8ec03f */
[----:B------:R-:W-:Y:S01]  /*0680*/  SEL R18, RZ, 0x1, !P1 ;  /* 0x00000001ff127807 */ /* 0x000fe20004800000 */
[----:B------:R-:W-:Y:S01]  /*0690*/  VOTEU.ALL UP0, P0 ;  /* 0x00000000003f7886 */ /* 0x000fe20000000000 */
[----:B------:R-:W-:Y:S01]  /*06a0*/  LOP3.LUT P0, RZ, R8, 0x7, RZ, 0xc0, !PT ;  /* 0x0000000708ff7812 */ /* 0x000fe2000780c0ff */
[----:B------:R-:W-:-:S04]  /*06b0*/  VIADD R8, R2, 0xffffffff ;  /* 0xffffffff02087836 */ /* 0x000fc80000000000 */
[----:B------:R-:W-:Y:S02]  /*06c0*/  @P4 SHF.R.S32.HI R0, RZ, 0x1f, R19 ;  /* 0x0000001fff004819 */ /* 0x000fe40000011413 */
[----:B------:R-:W-:Y:S01]  /*06d0*/  ISETP.LT.U32.AND P0, PT, R19, 0x8, !P0 ;  /* 0x000000081300780c */ /* 0x000fe20004701070 */
[----:B-1----:R-:W-:Y:S01]  /*06e0*/  IMAD.MOV R23, RZ, RZ, -R12 ;  /* 0x000000ffff177224 */ /* 0x002fe200078e0a0c */
[----:B------:R-:W-:Y:S01]  /*06f0*/  @P4 LEA.HI R0, R0, R19, RZ, 0x2 ;  /* 0x0000001300004211 */ /* 0x000fe200078f10ff */
[----:B------:R-:W1:Y:S02]  /*0700*/  FENCE.VIEW.ASYNC.S ;  /* 0x00000000000073c6 */ /* 0x000e640000000000 */
[----:B-1----:R1:W2:Y:S01]  /*0710*/  @!UP0 SYNCS.EXCH.64 URZ, [UR6+0x40], UR4 ;  /* 0x00004004063f85b2 */ /* 0x0022a20008000100 */
[----:B------:R-:W-:Y:S01]  /*0720*/  ISETP.GE.U32.AND P6, PT, R8, 0x2, PT ;  /* 0x000000020800780c */ /* 0x000fe20003fc6070 */
[----:B0-----:R-:W-:Y:S01]  /*0730*/  IMAD R11, R9, R23, R4 ;  /* 0x00000017090b7224 */ /* 0x001fe200078e0204 */
[----:B------:R-:W-:-:S02]  /*0740*/  @P4 SHF.R.S32.HI R0, RZ, 0x2, R0 ;  /* 0x00000002ff004819 */ /* 0x000fc40000011400 */
[----:B------:R-:W-:Y:S02]  /*0750*/  SEL R18, R18, 0x2, P6 ;  /* 0x0000000212127807 */ /* 0x000fe40003000000 */
[----:B------:R-:W-:Y:S02]  /*0760*/  @P4 ISETP.NE.AND P5, PT, R0, R11, PT ;  /* 0x0000000b0000420c */ /* 0x000fe40003fa5270 */
[----:B------:R-:W-:Y:S02]  /*0770*/  SEL R11, RZ, 0x1, !P0 ;  /* 0x00000001ff0b7807 */ /* 0x000fe40004000000 */
[----:B------:R-:W-:Y:S02]  /*0780*/  @P4 SEL R22, RZ, 0x1, P5 ;  /* 0x00000001ff164807 */ /* 0x000fe40002800000 */
[----:B------:R-:W-:Y:S02]  /*0790*/  LOP3.LUT R0, R95, 0x7f, RZ, 0xc0, !PT ;  /* 0x0000007f5f007812 */ /* 0x000fe400078ec0ff */
[----:B------:R-:W-:Y:S01]  /*07a0*/  LOP3.LUT R22, R22, R11, RZ, 0xc0, !PT ;  /* 0x0000000b16167212 */ /* 0x000fe200078ec0ff */
[----:B------:R1:W0:Y:S01]  /*07b0*/  @!UP1 SYNCS.EXCH.64 URZ, [UR6+0x48], UR4 ;  /* 0x00004804063f95b2 */ /* 0x0002220008000100 */
[----:B------:R-:W-:Y:S01]  /*07c0*/  NOP ;  /* 0x0000000000007918 */ /* 0x000fe20000000000 */
[----:B-12---:R-:W-:Y:S05]  /*07d0*/  @!P2 BRA `(.L_x_3) ;  /* 0x000000000008a947 */ /* 0x006fea0003800000 */
[----:B0---4-:R-:W-:Y:S01]  /*07e0*/  UCGABAR_ARV ;  /* 0x00000000000079c7 */ /* 0x011fe20008000000 */
[----:B------:R-:W-:Y:S05]  /*07f0*/  BRA `(.L_x_4) ;  /* 0x0000000000047947 */ /* 0x000fea0003800000 */
.L_x_3:
[----:B0---4-:R-:W-:Y:S01]  /*0800*/  NOP ;  /* 0x0000000000007918 */ /* 0x011fe20000000000 */
.L_x_4:
[----:B------:R-:W0:Y:S01]  /*0810*/  LDC R2, c[0x0][0x65c] ;  /* 0x00019700ff027b82 */ /* 0x000e220000000800 */
[----:B------:R-:W-:Y:S02]  /*0820*/  IMAD.U32 R10, RZ, RZ, UR8 ;  /* 0x00000008ff0a7e24 */ /* 0x000fe4000f8e00ff */
[----:B------:R-:W-:Y:S01]  /*0830*/  IMAD.MOV.U32 R11, RZ, RZ, RZ ;  /* 0x000000ffff0b7224 */ /* 0x000fe200078e00ff */
[----:B0-----:R-:W-:-:S04]  /*0840*/  ISETP.NE.AND P1, PT, R2, 0x1, PT ;  /* 0x000000010200780c */ /* 0x001fc80003f25270 */
[----:B------:R-:W-:-:S09]  /*0850*/  P2R R5, PR, RZ, 0x2 ;  /* 0x00000002ff057803 */ /* 0x000fd20000000000 */
[----:B------:R-:W0:Y:S01]  /*0860*/  @P1 LDC R17, c[0x0][0x10] ;  /* 0x00000400ff111b82 */ /* 0x000e220000000800 */
[----:B------:R-:W-:Y:S02]  /*0870*/  @P1 IMAD.MOV.U32 R5, RZ, RZ, RZ ;  /* 0x000000ffff051224 */ /* 0x000fe400078e00ff */
[----:B------:R-:W-:-:S05]  /*0880*/  @P1 IMAD.MOV.U32 R15, RZ, RZ, RZ ;  /* 0x000000ffff0f1224 */ /* 0x000fca00078e00ff */
[----:B------:R-:W1:Y:S01]  /*0890*/  @!P1 LDC R13, c[0x0][0xc] ;  /* 0x00000300ff0d9b82 */ /* 0x000e620000000800 */
[----:B------:R-:W-:Y:S01]  /*08a0*/  ULDC UR4, c[0x0][0xc] ;  /* 0x0000030000047ab9 */ /* 0x000fe20000000800 */
[----:B------:R-:W-:Y:S01]  /*08b0*/  ULDC UR5, c[0x0][0x10] ;  /* 0x0000040000057ab9 */ /* 0x000fe20000000800 */
[----:B------:R-:W-:Y:S01]  /*08c0*/  ULDC UR6, c[0x0][0x14] ;  /* 0x0000050000067ab9 */ /* 0x000fe20000000800 */
[----:B------:R-:W-:-:S04]  /*08d0*/  UIMAD.WIDE.U32 UR4, UR4, UR5, URZ ;  /* 0x00000005040472a5 */ /* 0x000fc8000f8e003f */
[----:B------:R-:W-:Y:S02]  /*08e0*/  UIMAD.WIDE.U32 UR38, UR4, UR6, URZ ;  /* 0x00000006042672a5 */ /* 0x000fe4000f8e003f */
[----:B------:R-:W-:-:S04]  /*08f0*/  UIMAD UR41, UR5, UR6, URZ ;  /* 0x00000006052972a4 */ /* 0x000fc8000f8e023f */
[----:B------:R-:W-:Y:S01]  /*0900*/  UIADD3 UR41, UR39, UR41, URZ ;  /* 0x0000002927297290 */ /* 0x000fe2000fffe03f */
[----:B0-----:R-:W-:-:S04]  /*0910*/  @P1 IMAD.WIDE.U32 R16, R17, UR8, R4 ;  /* 0x0000000811101c25 */ /* 0x001fc8000f8e0004 */
[----:B------:R-:W-:Y:S02]  /*0920*/  @P1 IMAD.IADD R17, R17, 0x1, R15 ;  /* 0x0000000111111824 */ /* 0x000fe400078e020f */
[----:B-1----:R-:W-:-:S04]  /*0930*/  @!P1 IMAD.WIDE.U32 R10, R4, R13, R10 ;  /* 0x0000000d040a9225 */ /* 0x002fc800078e000a */
[----:B------:R-:W-:Y:S02]  /*0940*/  @!P1 IMAD.MOV.U32 R16, RZ, RZ, R10 ;  /* 0x000000ffff109224 */ /* 0x000fe400078e000a */
[----:B------:R-:W-:Y:S01]  /*0950*/  @!P1 IMAD.MOV.U32 R17, RZ, RZ, R11 ;  /* 0x000000ffff119224 */ /* 0x000fe200078e000b */
[----:B------:R-:W-:Y:S06]  /*0960*/  @!P2 BRA `(.L_x_5) ;  /* 0x00000000000ca947 */ /* 0x000fec0003800000 */
[----:B------:R-:W-:Y:S01]  /*0970*/  UCGABAR_WAIT ;  /* 0x0000000000007dc7 */ /* 0x000fe20008000000 */
[----:B------:R-:W-:Y:S01]  /*0980*/  CCTL.IVALL ;  /* 0x00000000ff00798f */ /* 0x000fe20002000000 */
[----:B------:R-:W-:Y:S05]  /*0990*/  BRA `(.L_x_6) ;  /* 0x0000000000047947 */ /* 0x000fea0003800000 */
.L_x_5:
[----:B------:R-:W-:Y:S06]  /*09a0*/  BAR.SYNC.DEFER_BLOCKING 0x0 ;  /* 0x0000000000007b1d */ /* 0x000fec0000010000 */
.L_x_6:
[----:B------:R-:W-:Y:S05]  /*09b0*/  @!P3 BRA `(.L_x_7) ;  /* 0x000000600088b947 */ /* 0x000fea0003800000 */
[----:B------:R-:W-:-:S13]  /*09c0*/  ISETP.GT.U32.AND P0, PT, R8, 0x1, PT ;  /* 0x000000010800780c */ /* 0x000fda0003f04070 */
[----:B------:R-:W-:Y:S05]  /*09d0*/  @P0 EXIT ;  /* 0x000000000000094d */ /* 0x000fea0003800000 */
[----:B------:R-:W-:Y:S01]  /*09e0*/  ULDC.64 UR4, c[0x0][0x650] ;  /* 0x0001940000047ab9 */ /* 0x000fe20000000a00 */
[----:B------:R-:W-:Y:S01]  /*09f0*/  PRMT R3, RZ, 0x7610, R3 ;  /* 0x00007610ff037816 */ /* 0x000fe20000000003 */
[----:B------:R-:W-:Y:S01]  /*0a00*/  IMAD.MOV.U32 R103, RZ, RZ, -0x1 ;  /* 0xffffffffff677424 */ /* 0x000fe200078e00ff */
[----:B------:R-:W-:Y:S01]  /*0a10*/  ISETP.GE.U32.AND P0, PT, R16, UR4, PT ;  /* 0x0000000410007c0c */ /* 0x000fe2000bf06070 */
[----:B------:R-:W-:Y:S02]  /*0a20*/  IMAD.MOV.U32 R100, RZ, RZ, -0x1 ;  /* 0xffffffffff647424 */ /* 0x000fe400078e00ff */
[----:B------:R-:W-:Y:S01]  /*0a30*/  IMAD.MOV.U32 R101, RZ, RZ, -0x1 ;  /* 0xffffffffff657424 */ /* 0x000fe200078e00ff */
[----:B------:R-:W-:-:S13]  /*0a40*/  ISETP.GE.U32.AND.EX P0, PT, R17, UR5, PT, P0 ;  /* 0x0000000511007c0c */ /* 0x000fda000bf06100 */
[----:B------:R-:W-:Y:S05]  /*0a50*/  @P0 BRA `(.L_x_8) ;  /* 0x0000000400280947 */ /* 0x000fea0003800000 */
[----:B------:R-:W0:Y:S01]  /*0a60*/  LDC.64 R24, c[0x0][0x628] ;  /* 0x00018a00ff187b82 */ /* 0x000e220000000a00 */
[----:B------:R-:W-:Y:S02]  /*0a70*/  IMAD.MOV.U32 R10, RZ, RZ, R16 ;  /* 0x000000ffff0a7224 */ /* 0x000fe400078e0010 */
[----:B------:R-:W-:-:S05]  /*0a80*/  IMAD.MOV.U32 R11, RZ, RZ, R17 ;  /* 0x000000ffff0b7224 */ /* 0x000fca00078e0011 */
[----:B------:R-:W1:Y:S08]  /*0a90*/  LDC R8, c[0x0][0x630] ;  /* 0x00018c00ff087b82 */ /* 0x000e700000000800 */
[----:B------:R-:W2:Y:S01]  /*0aa0*/  LDC.64 R26, c[0x0][0x620] ;  /* 0x00018800ff1a7b82 */ /* 0x000ea20000000a00 */
[----:B0-----:R-:W-:-:S04]  /*0ab0*/  ISETP.NE.U32.AND P0, PT, R24, RZ, PT ;  /* 0x000000ff1800720c */ /* 0x001fc80003f05070 */
[----:B------:R-:W-:-:S13]  /*0ac0*/  ISETP.NE.AND.EX P0, PT, R25, RZ, PT, P0 ;  /* 0x000000ff1900720c */ /* 0x000fda0003f05300 */
[----:B-12---:R-:W-:Y:S05]  /*0ad0*/  @!P0 BRA `(.L_x_9) ;  /* 0x0000000000288947 */ /* 0x006fea0003800000 */
[----:B------:R-:W0:Y:S02]  /*0ae0*/  LDC R3, c[0x0][0x634] ;  /* 0x00018d00ff037b82 */ /* 0x000e240000000800 */
[----:B0-----:R-:W-:-:S05]  /*0af0*/  IADD3 R3, P0, R16, R3, RZ ;  /* 0x0000000310037210 */ /* 0x001fca0007f1e0ff */
[----:B------:R-:W-:-:S04]  /*0b00*/  IMAD.X R21, RZ, RZ, R17, P0 ;  /* 0x000000ffff157224 */ /* 0x000fc800000e0611 */
[----:B------:R-:W-:-:S04]  /*0b10*/  IMAD.WIDE.U32 R10, R21, R24, RZ ;  /* 0x00000018150a7225 */ /* 0x000fc800078e00ff */
[----:B------:R-:W-:-:S04]  /*0b20*/  IMAD.WIDE.U32 R12, P0, R3, R25, R10 ;  /* 0x00000019030c7225 */ /* 0x000fc8000780000a */
[----:B------:R-:W-:-:S04]  /*0b30*/  IMAD.WIDE.U32 R10, R3, R24, RZ ;  /* 0x00000018030a7225 */ /* 0x000fc800078e00ff */
[----:B------:R-:W-:Y:S01]  /*0b40*/  IMAD.X R15, RZ, RZ, RZ, P0 ;  /* 0x000000ffff0f7224 */ /* 0x000fe200000e06ff */
[----:B------:R-:W-:Y:S01]  /*0b50*/  IADD3 RZ, P0, R11, R12, RZ ;  /* 0x0000000c0bff7210 */ /* 0x000fe20007f1e0ff */
[----:B------:R-:W-:-:S04]  /*0b60*/  IMAD.MOV.U32 R14, RZ, RZ, R13 ;  /* 0x000000ffff0e7224 */ /* 0x000fc800078e000d */
[----:B------:R-:W-:-:S08]  /*0b70*/  IMAD.WIDE.U32.X R10, R21, R25, R14, P0 ;  /* 0x00000019150a7225 */ /* 0x000fd000000e040e */
.L_x_9:
[----:B------:R-:W0:Y:S01]  /*0b80*/  LDC.64 R30, c[0x0][0x640] ;  /* 0x00019000ff1e7b82 */ /* 0x000e220000000a00 */
[-CC-:B------:R-:W-:Y:S01]  /*0b90*/  SHF.R.U64 R101, R10, R8.reuse, R11.reuse ;  /* 0x000000080a657219 */ /* 0x180fe2000000120b */
[----:B------:R-:W-:Y:S01]  /*0ba0*/  IMAD R29, R9, R23, R4 ;  /* 0x00000017091d7224 */ /* 0x000fe200078e0204 */
[----:B------:R-:W-:Y:S01]  /*0bb0*/  SHF.R.U32.HI R3, RZ, R8, R11 ;  /* 0x00000008ff037219 */ /* 0x000fe2000001160b */
[----:B------:R-:W-:Y:S01]  /*0bc0*/  IMAD.MOV.U32 R23, RZ, RZ, 0x1 ;  /* 0x00000001ff177424 */ /* 0x000fe200078e00ff */
[----:B------:R-:W-:-:S03]  /*0bd0*/  IADD3 R5, P0, RZ, -R101, RZ ;  /* 0x80000065ff057210 */ /* 0x000fc60007f1e0ff */
[----:B------:R-:W1:Y:S02]  /*0be0*/  LDC R12, c[0x0][0x618] ;  /* 0x00018600ff0c7b82 */ /* 0x000e640000000800 */
[----:B------:R-:W-:Y:S02]  /*0bf0*/  IMAD.X R3, RZ, RZ, ~R3, P0 ;  /* 0x000000ffff037224 */ /* 0x000fe400000e0e03 */
[----:B------:R-:W-:-:S04]  /*0c00*/  IMAD.WIDE.U32 R10, R5, R26, R16 ;  /* 0x0000001a050a7225 */ /* 0x000fc800078e0010 */
[----:B------:R-:W2:Y:S01]  /*0c10*/  LDC R20, c[0x0][0x608] ;  /* 0x00018200ff147b82 */ /* 0x000ea20000000800 */
[----:B------:R-:W-:Y:S02]  /*0c20*/  IMAD R8, R3, R26, RZ ;  /* 0x0000001a03087224 */ /* 0x000fe400078e02ff */
[----:B------:R-:W-:Y:S02]  /*0c30*/  IMAD.MOV.U32 R3, RZ, RZ, -0x1 ;  /* 0xffffffffff037424 */ /* 0x000fe400078e00ff */
[----:B------:R-:W-:-:S03]  /*0c40*/  IMAD R5, R5, R27, R8 ;  /* 0x0000001b05057224 */ /* 0x000fc600078e0208 */
[----:B------:R-:W3:Y:S01]  /*0c50*/  LDC R28, c[0x0][0x658] ;  /* 0x00019600ff1c7b82 */ /* 0x000ee20000000800 */
[----:B------:R-:W-:Y:S01]  /*0c60*/  IMAD.IADD R5, R11, 0x1, R5 ;  /* 0x000000010b057824 */ /* 0x000fe200078e0205 */
[----:B0-----:R-:W-:-:S04]  /*0c70*/  ISETP.NE.U32.AND P0, PT, R30, RZ, PT ;  /* 0x000000ff1e00720c */ /* 0x001fc80003f05070 */
[----:B------:R-:W-:Y:S02]  /*0c80*/  ISETP.NE.AND.EX P0, PT, R31, RZ, PT, P0 ;  /* 0x000000ff1f00720c */ /* 0x000fe40003f05300 */
[----:B------:R-:W0:Y:S01]  /*0c90*/  LDC R24, c[0x0][0x600] ;  /* 0x00018000ff187b82 */ /* 0x000e220000000800 */
[-CC-:B-1----:R-:W-:Y:S02]  /*0ca0*/  SHF.R.U64 R14, R10, R12.reuse, R5.reuse ;  /* 0x0000000c0a0e7219 */ /* 0x182fe40000001205 */
[----:B------:R-:W-:-:S05]  /*0cb0*/  SHF.R.U32.HI R5, RZ, R12, R5 ;  /* 0x0000000cff057219 */ /* 0x000fca0000011605 */
[----:B------:R-:W1:Y:S01]  /*0cc0*/  LDC R15, c[0x0][0x648] ;  /* 0x00019200ff0f7b82 */ /* 0x000e620000000800 */
[-CC-:B--2---:R-:W-:Y:S02]  /*0cd0*/  SHF.R.U64 R27, R14, R20.reuse, R5.reuse ;  /* 0x000000140e1b7219 */ /* 0x184fe40000001205 */
[----:B------:R-:W-:-:S05]  /*0ce0*/  SHF.R.U32.HI R5, RZ, R20, R5 ;  /* 0x00000014ff057219 */ /* 0x000fca0000011605 */
[----:B------:R-:W2:Y:S01]  /*0cf0*/  LDC R21, c[0x0][0x638] ;  /* 0x00018e00ff157b82 */ /* 0x000ea20000000800 */
[-CC-:B---3--:R-:W-:Y:S02]  /*0d00*/  SHF.R.U64 R20, R27, R28.reuse, R5.reuse ;  /* 0x0000001c1b147219 */ /* 0x188fe40000001205 */
[-C--:B------:R-:W-:Y:S02]  /*0d10*/  SHF.L.U32 R3, R3, R28.reuse, RZ ;  /* 0x0000001c03037219 */ /* 0x080fe400000006ff */
[----:B------:R-:W-:Y:S01]  /*0d20*/  SHF.R.U32.HI R5, RZ, R28, R5 ;  /* 0x0000001cff057219 */ /* 0x000fe20000011605 */
[----:B------:R-:W-:Y:S01]  /*0d30*/  IMAD.MOV.U32 R4, RZ, RZ, R20 ;  /* 0x000000ffff047224 */ /* 0x000fe200078e0014 */
[----:B------:R-:W-:Y:S01]  /*0d40*/  LOP3.LUT R12, RZ, R3, RZ, 0x33, !PT ;  /* 0x00000003ff0c7212 */ /* 0x000fe200078e33ff */
[----:B------:R-:W3:Y:S01]  /*0d50*/  LDC R25, c[0x0][0x610] ;  /* 0x00018400ff197b82 */ /* 0x000ee20000000800 */
[----:B------:R-:W-:Y:S05]  /*0d60*/  @!P0 BRA `(.L_x_10) ;  /* 0x0000000000288947 */ /* 0x000fea0003800000 */
[----:B------:R-:W4:Y:S02]  /*0d70*/  LDC R3, c[0x0][0x64c] ;  /* 0x00019300ff037b82 */ /* 0x000f240000000800 */
[----:B----4-:R-:W-:-:S05]  /*0d80*/  IADD3 R3, P0, R20, R3, RZ ;  /* 0x0000000314037210 */ /* 0x010fca0007f1e0ff */
        /* <DEDUP_REMOVED lines=8> */
.L_x_10:
[----:B-1----:R-:W-:Y:S01]  /*0e10*/  SHF.R.U64 R4, R4, R15, R5 ;  /* 0x0000000f04047219 */ /* 0x002fe20000001205 */
[----:B0-----:R-:W-:Y:S01]  /*0e20*/  VIADD R5, R24, 0xffffffff ;  /* 0xffffffff18057836 */ /* 0x001fe20000000000 */
[----:B------:R-:W-:Y:S02]  /*0e30*/  SHF.L.U32 R3, R23, R28, RZ ;  /* 0x0000001c17037219 */ /* 0x000fe400000006ff */
[----:B------:R-:W-:Y:S01]  /*0e40*/  LOP3.LUT R12, R27, R12, RZ, 0xc0, !PT ;  /* 0x0000000c1b0c7212 */ /* 0x000fe200078ec0ff */
[----:B------:R-:W-:Y:S01]  /*0e50*/  IMAD.MOV R8, RZ, RZ, -R4 ;  /* 0x000000ffff087224 */ /* 0x000fe200078e0a04 */
[----:B------:R-:W-:Y:S02]  /*0e60*/  SEL R6, R6, R29, !P1 ;  /* 0x0000001d06067207 */ /* 0x000fe40004800000 */
[----:B------:R-:W-:Y:S01]  /*0e70*/  LOP3.LUT R5, R14, R5, RZ, 0xc0, !PT ;  /* 0x000000050e057212 */ /* 0x000fe200078ec0ff */
[----:B------:R-:W-:Y:S02]  /*0e80*/  IMAD R9, R3, R4, R12 ;  /* 0x0000000403097224 */ /* 0x000fe400078e020c */
[----:B--2---:R-:W-:-:S02]  /*0e90*/  IMAD R3, R8, R21, R20 ;  /* 0x0000001508037224 */ /* 0x004fc400078e0214 */
[----:B---3--:R-:W-:Y:S02]  /*0ea0*/  IMAD R6, R9, R25, R6 ;  /* 0x0000001909067224 */ /* 0x008fe400078e0206 */
[----:B------:R-:W-:Y:S02]  /*0eb0*/  IMAD R103, R3, R24, R5 ;  /* 0x0000001803677224 */ /* 0x000fe400078e0205 */
[----:B------:R-:W-:-:S03]  /*0ec0*/  IMAD.MOV.U32 R4, RZ, RZ, 0x1 ;  /* 0x00000001ff047424 */ /* 0x000fc600078e00ff */
[----:B------:R-:W-:Y:S02]  /*0ed0*/  SEL R100, R103, R6, !P1 ;  /* 0x0000000667647207 */ /* 0x000fe40004800000 */
[----:B------:R-:W-:Y:S02]  /*0ee0*/  PRMT R3, R4, 0x7610, R3 ;  /* 0x0000761004037816 */ /* 0x000fe40000000003 */
[----:B------:R-:W-:-:S07]  /*0ef0*/  SEL R103, R6, R103, !P1 ;  /* 0x0000006706677207 */ /* 0x000fce0004800000 */
.L_x_8:
[----:B------:R-:W-:-:S08]  /*0f00*/  NOP ;  /* 0x0000000000007918 */ /* 0x000fd00000000000 */
[----:B------:R-:W0:Y:S02]  /*0f10*/  USETMAXREG.TRY_ALLOC.CTAPOOL UP0, 0xe8 ;  /* 0x000000e8000079c8 */ /* 0x000e240008000600 */
[----:B0-----:R-:W-:-:S13]  /*0f20*/  PLOP3.LUT P0, PT, PT, PT, UP0, 0x80, 0x0 ;  /* 0x000000000000781c */ /* 0x001fda0003f0f008 */
[----:B------:R-:W-:Y:S05]  /*0f30*/  @!P0 BRA `(.L_x_8) ;  /* 0xfffffffc00f08947 */ /* 0x000fea000383ffff */
[----:B------:R-:W-:Y:S01]  /*0f40*/  ULDC.64 UR4, c[0x0][0x598] ;  /* 0x0001660000047ab9 */ /* 0x000fe20000000a00 */
[----:B------:R-:W-:Y:S01]  /*0f50*/  ULDC.64 UR36, c[0x0][0x208] ;  /* 0x0000820000247ab9 */ /* 0x000fe20000000a00 */
[----:B------:R-:W-:-:S04]  /*0f60*/  ISETP.NE.U32.AND P0, PT, RZ, UR4, PT ;  /* 0x00000004ff007c0c */ /* 0x000fc8000bf05070 */
[----:B------:R-:W-:-:S13]  /*0f70*/  ISETP.NE.AND.EX P0, PT, RZ, UR5, PT, P0 ;  /* 0x00000005ff007c0c */ /* 0x000fda000bf05300 */
[----:B------:R-:W-:Y:S05]  /*0f80*/  @!P0 BRA `(.L_x_11) ;  /* 0x00000000001c8947 */ /* 0x000fea0003800000 */
[----:B------:R-:W0:Y:S02]  /*0f90*/  LDC.64 R4, c[0x0][0x598] ;  /* 0x00016600ff047b82 */ /* 0x000e240000000a00 */
[----:B0-----:R-:W2:Y:S02]  /*0fa0*/  LDG.E.64 R4, desc[UR36][R4.64] ;  /* 0x0000002404047981 */ /* 0x001ea4000c1e1b00 */
[----:B--2---:R-:W-:-:S04]  /*0fb0*/  ISETP.NE.U32.AND P0, PT, R4, RZ, PT ;  /* 0x000000ff0400720c */ /* 0x004fc80003f05070 */
[----:B------:R-:W-:-:S13]  /*0fc0*/  ISETP.NE.AND.EX P0, PT, R5, RZ, PT, P0 ;  /* 0x000000ff0500720c */ /* 0x000fda0003f05300 */
[----:B------:R-:W-:Y:S05]  /*0fd0*/  @!P0 BRA `(.L_x_11) ;  /* 0x0000000000088947 */ /* 0x000fea0003800000 */
[----:B------:R0:W5:Y:S01]  /*0fe0*/  LD.E R23, desc[UR36][R4.64] ;  /* 0x0000002404177980 */ /* 0x000162000c101900 */
[----:B------:R-:W-:Y:S05]  /*0ff0*/  BRA `(.L_x_12) ;  /* 0x0000000000247947 */ /* 0x000fea0003800000 */
.L_x_11:
[----:B------:R-:W-:Y:S02]  /*1000*/  ULDC.64 UR4, c[0x0][0x588] ;  /* 0x0001620000047ab9 */ /* 0x000fe40000000a00 */
[----:B------:R-:W-:-:S04]  /*1010*/  ISETP.NE.U32.AND P0, PT, RZ, UR4, PT ;  /* 0x00000004ff007c0c */ /* 0x000fc8000bf05070 */
[----:B------:R-:W-:-:S13]  /*1020*/  ISETP.NE.AND.EX P0, PT, RZ, UR5, PT, P0 ;  /* 0x00000005ff007c0c */ /* 0x000fda000bf05300 */
[----:B------:R-:W-:Y:S05]  /*1030*/  @!P0 BRA `(.L_x_13) ;  /* 0x00000000000c8947 */ /* 0x000fea0003800000 */
[----:B------:R-:W0:Y:S02]  /*1040*/  LDC.64 R4, c[0x0][0x588] ;  /* 0x00016200ff047b82 */ /* 0x000e240000000a00 */
[----:B0-----:R1:W5:Y:S01]  /*1050*/  LDG.E R23, desc[UR36][R4.64] ;  /* 0x0000002404177981 */ /* 0x001362000c1e1900 */
[----:B------:R-:W-:Y:S05]  /*1060*/  BRA `(.L_x_12) ;  /* 0x0000000000087947 */ /* 0x000fea0003800000 */
.L_x_13:
[----:B------:R-:W-:Y:S02]  /*1070*/  ULDC UR4, c[0x0][0x580] ;  /* 0x0001600000047ab9 */ /* 0x000fe40000000800 */
[----:B------:R-:W-:-:S07]  /*1080*/  IMAD.U32 R23, RZ, RZ, UR4 ;  /* 0x00000004ff177e24 */ /* 0x000fce000f8e00ff */
.L_x_12:
[----:B------:R-:W-:Y:S02]  /*1090*/  ULDC.64 UR4, c[0x0][0x5a0] ;  /* 0x0001680000047ab9 */ /* 0x000fe40000000a00 */
[----:B------:R-:W-:-:S04]  /*10a0*/  ISETP.NE.U32.AND P0, PT, RZ, UR4, PT ;  /* 0x00000004ff007c0c */ /* 0x000fc8000bf05070 */
[----:B------:R-:W-:-:S13]  /*10b0*/  ISETP.NE.AND.EX P0, PT, RZ, UR5, PT, P0 ;  /* 0x00000005ff007c0c */ /* 0x000fda000bf05300 */
[----:B------:R-:W-:Y:S05]  /*10c0*/  @!P0 BRA `(.L_x_14) ;  /* 0x00000000001c8947 */ /* 0x000fea0003800000 */
[----:B01----:R-:W0:Y:S02]  /*10d0*/  LDC.64 R4, c[0x0][0x5a0] ;  /* 0x00016800ff047b82 */ /* 0x003e240000000a00 */
[----:B0-----:R-:W2:Y:S02]  /*10e0*/  LDG.E.64 R4, desc[UR36][R4.64] ;  /* 0x0000002404047981 */ /* 0x001ea4000c1e1b00 */
[----:B--2---:R-:W-:-:S04]  /*10f0*/  ISETP.NE.U32.AND P0, PT, R4, RZ, PT ;  /* 0x000000ff0400720c */ /* 0x004fc80003f05070 */
[----:B------:R-:W-:-:S13]  /*1100*/  ISETP.NE.AND.EX P0, PT, R5, RZ, PT, P0 ;  /* 0x000000ff0500720c */ /* 0x000fda0003f05300 */
[----:B------:R-:W-:Y:S05]  /*1110*/  @!P0 BRA `(.L_x_14) ;  /* 0x0000000000088947 */ /* 0x000fea0003800000 */
[----:B------:R0:W5:Y:S01]  /*1120*/  LD.E R90, desc[UR36][R4.64] ;  /* 0x00000024045a7980 */ /* 0x000162000c101900 */
[----:B------:R-:W-:Y:S05]  /*1130*/  BRA `(.L_x_15) ;  /* 0x0000000000247947 */ /* 0x000fea0003800000 */
.L_x_14:
[----:B------:R-:W-:Y:S02]  /*1140*/  ULDC.64 UR4, c[0x0][0x590] ;  /* 0x0001640000047ab9 */ /* 0x000fe40000000a00 */
[----:B------:R-:W-:-:S04]  /*1150*/  ISETP.NE.U32.AND P0, PT, RZ, UR4, PT ;  /* 0x00000004ff007c0c */ /* 0x000fc8000bf05070 */
[----:B------:R-:W-:-:S13]  /*1160*/  ISETP.NE.AND.EX P0, PT, RZ, UR5, PT, P0 ;  /* 0x00000005ff007c0c */ /* 0x000fda000bf05300 */
[----:B------:R-:W-:Y:S05]  /*1170*/  @!P0 BRA `(.L_x_16) ;  /* 0x00000000000c8947 */ /* 0x000fea0003800000 */
[----:B------:R-:W2:Y:S02]  /*1180*/  LDC.64 R90, c[0x0][0x590] ;  /* 0x00016400ff5a7b82 */ /* 0x000ea40000000a00 */
[----:B--2---:R2:W5:Y:S01]  /*1190*/  LDG.E R90, desc[UR36][R90.64] ;  /* 0x000000245a5a7981 */ /* 0x004562000c1e1900 */
[----:B------:R-:W-:Y:S05]  /*11a0*/  BRA `(.L_x_15) ;  /* 0x0000000000087947 */ /* 0x000fea0003800000 */
.L_x_16:
[----:B------:R-:W-:Y:S02]  /*11b0*/  ULDC UR4, c[0x0][0x584] ;  /* 0x0001610000047ab9 */ /* 0x000fe40000000800 */
[----:B------:R-:W-:-:S07]  /*11c0*/  IMAD.U32 R90, RZ, RZ, UR4 ;  /* 0x00000004ff5a7e24 */ /* 0x000fce000f8e00ff */
.L_x_15:
[----:B------:R-:W-:-:S13]  /*11d0*/  LOP3.LUT P0, RZ, R3, 0xff, RZ, 0xc0, !PT ;  /* 0x000000ff03ff7812 */ /* 0x000fda000780c0ff */
[----:B------:R-:W-:Y:S05]  /*11e0*/  @!P0 EXIT ;  /* 0x000000000000894d */ /* 0x000fea0003800000 */
[----:B------:R-:W3:Y:S01]  /*11f0*/  LDC R93, c[0x0][0x658] ;  /* 0x00019600ff5d7b82 */ /* 0x000ee20000000800 */
[----:B------:R-:W-:Y:S01]  /*1200*/  LOP3.LUT R7, R7, 0x1, RZ, 0xc0, !PT ;  /* 0x0000000107077812 */ /* 0x000fe200078ec0ff */
[----:B------:R-:W-:Y:S01]  /*1210*/  ULDC.64 UR6, c[0x0][0x288] ;  /* 0x0000a20000067ab9 */ /* 0x000fe20000000a00 */
[----:B------:R-:W-:Y:S01]  /*1220*/  SHF.R.U32.HI R3, RZ, 0x2, R95 ;  /* 0x00000002ff037819 */ /* 0x000fe2000001165f */
[----:B------:R-:W-:Y:S01]  /*1230*/  UIADD3 UR4, UR7, 0x7f, URZ ;  /* 0x0000007f07047890 */ /* 0x000fe2000fffe03f */
[----:B------:R-:W-:Y:S01]  /*1240*/  SHF.R.U32.HI R0, RZ, 0x1, R0 ;  /* 0x00000001ff007819 */ /* 0x000fe20000011600 */
[----:B------:R-:W-:Y:S01]  /*1250*/  IMAD.SHL.U32 R88, R7, 0x40, RZ ;  /* 0x0000004007587824 */ /* 0x000fe200078e00ff */
[----:B------:R-:W-:Y:S01]  /*1260*/  LOP3.LUT R3, R3, 0x7, RZ, 0xc0, !PT ;  /* 0x0000000703037812 */ /* 0x000fe200078ec0ff */
[----:B------:R-:W4:Y:S01]  /*1270*/  LDC.64 R8, c[0x0][0x5c8] ;  /* 0x00017200ff087b82 */ /* 0x000f220000000a00 */
[----:B------:R-:W-:Y:S01]  /*1280*/  USHF.R.S32.HI UR5, URZ, 0x1f, UR4 ;  /* 0x0000001f3f057899 */ /* 0x000fe20008011404 */
[----:B------:R-:W-:Y:S01]  /*1290*/  LOP3.LUT R0, R0, 0x30, RZ, 0xc0, !PT ;  /* 0x0000003000007812 */ /* 0x000fe200078ec0ff */
[----:B------:R-:W-:Y:S01]  /*12a0*/  IMAD.MOV.U32 R6, RZ, RZ, 0x1 ;  /* 0x00000001ff067424 */ /* 0x000fe200078e00ff */
[--C-:B------:R-:W-:Y:S01]  /*12b0*/  LOP3.LUT R88, R88, 0x40, R3.reuse, 0xe2, !PT ;  /* 0x0000004058587812 */ /* 0x100fe200078ee203 */
[----:B------:R-:W-:Y:S01]  /*12c0*/  ULEA.HI UR5, UR5, UR4, URZ, 0x7 ;  /* 0x0000000405057291 */ /* 0x000fe2000f8f383f */
[-C--:B01----:R-:W-:Y:S01]  /*12d0*/  IADD3 R4, RZ, -R0.reuse, -R3 ;  /* 0x80000000ff047210 */ /* 0x083fe20007ffe803 */
[----:B------:R-:W-:Y:S01]  /*12e0*/  IMAD.U32 R5, RZ, RZ, UR6 ;  /* 0x00000006ff057e24 */ /* 0x000fe2000f8e00ff */
[----:B------:R-:W0:Y:S01]  /*12f0*/  LDC R97, c[0x0][0x600] ;  /* 0x00018000ff617b82 */ /* 0x000e220000000800 */
[----:B------:R-:W-:Y:S01]  /*1300*/  LOP3.LUT R88, R88, R0, RZ, 0xfc, !PT ;  /* 0x0000000058587212 */ /* 0x000fe200078efcff */
[----:B------:R-:W-:Y:S01]  /*1310*/  IMAD.MOV.U32 R0, RZ, RZ, -0x1 ;  /* 0xffffffffff007424 */ /* 0x000fe200078e00ff */
[----:B------:R-:W-:Y:S01]  /*1320*/  USHF.R.S32.HI UR43, URZ, 0x7, UR5 ;  /* 0x000000073f2b7899 */ /* 0x000fe20008011405 */
[----:B------:R-:W-:Y:S01]  /*1330*/  LOP3.LUT R94, R95, 0x3, RZ, 0xc0, !PT ;  /* 0x000000035f5e7812 */ /* 0x000fe200078ec0ff */
[----:B------:R-:W-:Y:S01]  /*1340*/  IMAD R4, R7, -0x40, R4 ;  /* 0xffffffc007047824 */ /* 0x000fe200078e0204 */
[C---:B------:R-:W-:Y:S01]  /*1350*/  LOP3.LUT R96, R95.reuse, 0x80, RZ, 0xc0, !PT ;  /* 0x000000805f607812 */ /* 0x040fe200078ec0ff */
[----:B------:R-:W-:Y:S01]  /*1360*/  UISETP.LT.AND UP0, UPT, UR43, 0x1, UPT ;  /* 0x000000012b00788c */ /* 0x000fe2000bf01270 */
[-C--:B---3--:R-:W-:Y:S01]  /*1370*/  SHF.L.U32 R0, R0, R93.reuse, RZ ;  /* 0x0000005d00007219 */ /* 0x088fe200000006ff */
[----:B------:R-:W-:Y:S01]  /*1380*/  ULDC UR4, c[0x0][0x284] ;  /* 0x0000a10000047ab9 */ /* 0x000fe20000000800 */
[----:B------:R-:W-:Y:S01]  /*1390*/  IMAD R94, R94, -0x2, R5 ;  /* 0xfffffffe5e5e7824 */ /* 0x000fe200078e0205 */
[----:B------:R-:W-:Y:S01]  /*13a0*/  USEL UR44, UR43, 0x1, UP0 ;  /* 0x000000012b2c7887 */ /* 0x000fe20008000000 */
[----:B------:R-:W-:Y:S01]  /*13b0*/  SHF.L.U32 R93, R6, R93, RZ ;  /* 0x0000005d065d7219 */ /* 0x000fe200000006ff */
[----:B------:R-:W-:Y:S01]  /*13c0*/  IMAD.SHL.U32 R95, R95, 0x2, RZ ;  /* 0x000000025f5f7824 */ /* 0x000fe200078e00ff */
[----:B------:R-:W-:Y:S01]  /*13d0*/  LOP3.LUT R102, R18, 0x1, RZ, 0xfc, !PT ;  /* 0x0000000112667812 */ /* 0x000fe200078efcff */
[----:B------:R-:W-:Y:S01]  /*13e0*/  VIADD R99, R4, UR4 ;  /* 0x0000000404637c36 */ /* 0x000fe20008000000 */
[C---:B----4-:R-:W-:Y:S01]  /*13f0*/  SHF.L.U64.HI R92, R8.reuse, 0x3, R9 ;  /* 0x00000003085c7819 */ /* 0x050fe20000010209 */
[----:B--2---:R-:W-:Y:S01]  /*1400*/  IMAD.SHL.U32 R91, R8, 0x8, RZ ;  /* 0x00000008085b7824 */ /* 0x004fe200078e00ff */
[----:B------:R-:W-:Y:S01]  /*1410*/  SHF.R.U32.HI R96, RZ, 0x7, R96 ;  /* 0x00000007ff607819 */ /* 0x000fe20000011660 */
[----:B------:R-:W-:Y:S01]  /*1420*/  IMAD.MOV.U32 R89, RZ, RZ, RZ ;  /* 0x000000ffff597224 */ /* 0x000fe200078e00ff */
[----:B------:R-:W-:Y:S01]  /*1430*/  LOP3.LUT R98, RZ, R0, RZ, 0x33, !PT ;  /* 0x00000000ff627212 */ /* 0x000fe200078e33ff */
[----:B------:R-:W-:Y:S01]  /*1440*/  UIADD3 UR44, UR43, -UR44, URZ ;  /* 0x8000002c2b2c7290 */ /* 0x000fe2000fffe03f */
[----:B------:R-:W-:Y:S01]  /*1450*/  UMOV UR40, URZ ;  /* 0x0000003f00287c82 */ /* 0x000fe20008000000 */
[----:B0-----:R-:W-:Y:S01]  /*1460*/  VIADD R97, R97, 0xffffffff ;  /* 0xffffffff61617836 */ /* 0x001fe20000000000 */
[----:B------:R-:W-:-:S09]  /*1470*/  UMOV UR42, URZ ;  /* 0x0000003f002a7c82 */ /* 0x000fd20008000000 */
.L_x_162:
[----:B0-----:R-:W0:Y:S01]  /*1480*/  SHFL.IDX PT, R0, R96, RZ, 0x1f ;  /* 0x00001fff60007589 */ /* 0x001e2200000e0000 */
[----:B-1----:R-:W1:Y:S01]  /*1490*/  S2UR UR7, SR_CgaCtaId ;  /* 0x00000000000779c3 */ /* 0x002e620000008800 */
[----:B------:R-:W-:Y:S01]  /*14a0*/  UMOV UR6, 0x400 ;  /* 0x0000040000067882 */ /* 0x000fe20000000000 */
[----:B0-----:R-:W-:Y:S01]  /*14b0*/  R2UR UR4, R0 ;  /* 0x00000000000472ca */ /* 0x001fe200000e0000 */
[----:B-1----:R-:W-:-:S12]  /*14c0*/  ULEA UR6, UR7, UR6, 0x18 ;  /* 0x0000000607067291 */ /* 0x002fd8000f8ec03f */
[----:B------:R-:W-:-:S04]  /*14d0*/  ULEA.HI UR5, UR4, UR4, URZ, 0x1 ;  /* 0x0000000404057291 */ /* 0x000fc8000f8f083f */
[----:B------:R-:W-:-:S04]  /*14e0*/  ULOP3.LUT UR5, UR5, 0x7fffe, URZ, 0xc0, !UPT ;  /* 0x0007fffe05057892 */ /* 0x000fc8000f8ec03f */
[----:B------:R-:W-:-:S03]  /*14f0*/  UIADD3 UR5, UR4, -UR5, URZ ;  /* 0x8000000504057290 */ /* 0x000fc6000fffe03f */
[----:B------:R-:W-:Y:S01]  /*1500*/  ULDC UR4, c[0x0][0x28c] ;  /* 0x0000a30000047ab9 */ /* 0x000fe20000000800 */
[----:B------:R-:W-:Y:S01]  /*1510*/  ULEA UR5, UR5, UR6, 0xd ;  /* 0x0000000605057291 */ /* 0x000fe2000f8e683f */
[----:B------:R-:W-:-:S03]  /*1520*/  ISETP.LT.AND P0, PT, RZ, UR4, PT ;  /* 0x00000004ff007c0c */ /* 0x000fc6000bf01270 */
[----:B------:R-:W-:-:S04]  /*1530*/  UIADD3 UR5, UR5, 0x100, URZ ;  /* 0x0000010005057890 */ /* 0x000fc8000fffe03f */
[----:B------:R-:W-:-:S04]  /*1540*/  USHF.R.U32.HI UR5, URZ, 0x4, UR5 ;  /* 0x000000043f057899 */ /* 0x000fc80008011605 */
[----:B------:R-:W-:-:S04]  /*1550*/  ULOP3.LUT UR5, UR5, 0x3fff, URZ, 0xc0, !UPT ;  /* 0x00003fff05057892 */ /* 0x000fc8000f8ec03f */
[----:B------:R-:W-:Y:S01]  /*1560*/  ULOP3.LUT UR45, UR5, 0x10000, URZ, 0xfc, !UPT ;  /* 0x00010000052d7892 */ /* 0x000fe2000f8efc3f */
[----:B--2345:R-:W-:Y:S11]  /*1570*/  @P0 BRA `(.L_x_17) ;  /* 0x0000000000400947 */ /* 0x03cff60003800000 */
[----:B------:R-:W-:Y:S01]  /*1580*/  MOV R0, 0x0 ;  /* 0x0000000000007802 */ /* 0x000fe20000000f00 */
[----:B------:R-:W-:Y:S01]  /*1590*/  ULDC.64 UR4, c[0x4][0x68] ;  /* 0x01001a0000047ab9 */ /* 0x000fe20000000a00 */
[----:B------:R-:W-:Y:S01]  /*15a0*/  ULDC.64 UR6, c[0x4][0x8] ;  /* 0x0100020000067ab9 */ /* 0x000fe20000000a00 */
[----:B------:R-:W-:Y:S01]  /*15b0*/  IMAD.U32 R4, RZ, RZ, UR4 ;  /* 0x00000004ff047e24 */ /* 0x000fe2000f8e00ff */
[----:B------:R0:W1:Y:S01]  /*15c0*/  LDC.64 R14, c[0x4][R0] ;  /* 0x01000000000e7b82 */ /* 0x0000620000000a00 */
[----:B------:R-:W-:Y:S01]  /*15d0*/  IMAD.U32 R5, RZ, RZ, UR5 ;  /* 0x00000005ff057e24 */ /* 0x000fe2000f8e00ff */
[----:B------:R-:W-:Y:S01]  /*15e0*/  ULDC.64 UR4, c[0x4][0x70] ;  /* 0x01001c0000047ab9 */ /* 0x000fe20000000a00 */
[----:B------:R-:W-:Y:S02]  /*15f0*/  IMAD.U32 R10, RZ, RZ, UR6 ;  /* 0x00000006ff0a7e24 */ /* 0x000fe4000f8e00ff */
[----:B------:R-:W-:Y:S02]  /*1600*/  IMAD.U32 R6, RZ, RZ, UR4 ;  /* 0x00000004ff067e24 */ /* 0x000fe4000f8e00ff */
[----:B------:R-:W-:-:S02]  /*1610*/  IMAD.U32 R7, RZ, RZ, UR5 ;  /* 0x00000005ff077e24 */ /* 0x000fc4000f8e00ff */
[----:B------:R-:W-:Y:S02]  /*1620*/  IMAD.U32 R11, RZ, RZ, UR7 ;  /* 0x00000007ff0b7e24 */ /* 0x000fe4000f8e00ff */
[----:B------:R-:W-:Y:S02]  /*1630*/  IMAD.MOV.U32 R8, RZ, RZ, 0x1e1 ;  /* 0x000001e1ff087424 */ /* 0x000fe400078e00ff */
[----:B------:R-:W-:Y:S02]  /*1640*/  IMAD.MOV.U32 R12, RZ, RZ, 0x1 ;  /* 0x00000001ff0c7424 */ /* 0x000fe400078e00ff */
[----:B0-----:R-:W-:-:S07]  /*1650*/  IMAD.MOV.U32 R13, RZ, RZ, RZ ;  /* 0x000000ffff0d7224 */ /* 0x001fce00078e00ff */
[----:B------:R-:W-:-:S07]  /*1660*/  LEPC R20, `(.L_x_17) ;  /* 0x000000001014794e */ /* 0x000fce0000000000 */
[----:B-1---5:R-:W-:Y:S05]  /*1670*/  CALL.ABS.NOINC R14 ;  /* 0x000000000e007343 */ /* 0x022fea0003c00000 */
.L_x_17:
[----:B------:R-:W-:-:S13]  /*1680*/  ISETP.NE.AND P0, PT, R102, 0x3, PT ;  /* 0x000000036600780c */ /* 0x000fda0003f05270 */
[----:B------:R-:W-:Y:S05]  /*1690*/  @!P0 BRA `(.L_x_18) ;  /* 0x0000000000048947 */ /* 0x000fea0003800000 */
[----:B------:R-:W-:Y:S01]  /*16a0*/  BPT.TRAP 0x1 ;  /* 0x000000040000795c */ /* 0x000fe20000300000 */
.L_x_18:
[----:B------:R-:W0:Y:S01]  /*16b0*/  S2UR UR5, SR_CgaCtaId ;  /* 0x00000000000579c3 */ /* 0x000e220000008800 */
[----:B------:R-:W-:Y:S01]  /*16c0*/  UMOV UR4, 0x400 ;  /* 0x0000040000047882 */ /* 0x000fe20000000000 */
[----:B------:R-:W-:Y:S02]  /*16d0*/  IMAD.U32 R0, RZ, RZ, UR40 ;  /* 0x00000028ff007e24 */ /* 0x000fe4000f8e00ff */
[----:B------:R-:W-:-:S03]  /*16e0*/  IMAD.U32 R3, RZ, RZ, UR42 ;  /* 0x0000002aff037e24 */ /* 0x000fc6000f8e00ff */
[----:B------:R-:W-:Y:S01]  /*16f0*/  SHF.L.U32 R0, R0, 0x1f, RZ ;  /* 0x0000001f00007819 */ /* 0x000fe200000006ff */
[----:B0-----:R-:W-:-:S06]  /*1700*/  ULEA UR4, UR5, UR4, 0x18 ;  /* 0x0000000405047291 */ /* 0x001fcc000f8ec03f */
[----:B------:R-:W-:-:S04]  /*1710*/  IMAD.U32 R6, RZ, RZ, UR4 ;  /* 0x00000004ff067e24 */ /* 0x000fc8000f8e00ff */
[----:B------:R-:W-:-:S04]  /*1720*/  IMAD R3, R3, 0x8, R6 ;  /* 0x0000000803037824 */ /* 0x000fc800078e0206 */
[----:B------:R0:W1:Y:S01]  /*1730*/  SYNCS.PHASECHK.TRANS64.TRYWAIT P1, [R3+URZ], R0 ;  /* 0x00000000030075a7 */ /* 0x000062000802017f */
[----:B------:R-:W-:Y:S05]  /*1740*/  @!P0 BRA `(.L_x_19) ;  /* 0x0000000000048947 */ /* 0x000fea0003800000 */
[----:B------:R-:W-:Y:S01]  /*1750*/  BPT.TRAP 0x1 ;  /* 0x000000040000795c */ /* 0x000fe20000300000 */
.L_x_19:
[----:B------:R-:W-:-:S05]  /*1760*/  IMAD.U32 R4, RZ, RZ, UR44 ;  /* 0x0000002cff047e24 */ /* 0x000fca000f8e00ff */
[----:B------:R-:W-:Y:S01]  /*1770*/  ISETP.GE.AND P2, PT, R4, 0x1, PT ;  /* 0x000000010400780c */ /* 0x000fe20003f46270 */
[----:B-1----:R-:W-:-:S12]  /*1780*/  @P1 BRA `(.L_x_20) ;  /* 0x0000000000081947 */ /* 0x002fd80003800000 */
[----:B------:R-:W1:Y:S02]  /*1790*/  SYNCS.PHASECHK.TRANS64.TRYWAIT P1, [R3+URZ], R0 ;  /* 0x00000000030075a7 */ /* 0x000e64000802017f */
[----:B-1----:R-:W-:Y:S05]  /*17a0*/  @!P1 BRA `(.L_x_21) ;  /* 0x0000006800b49947 */ /* 0x002fea0003800000 */
.L_x_20:
[----:B------:R-:W-:Y:S05]  /*17b0*/  WARPSYNC.ALL ;  /* 0x0000000000007948 */ /* 0x000fea0003800000 */
[----:B------:R-:W-:Y:S01]  /*17c0*/  R2UR UR4, R6 ;  /* 0x00000000060472ca */ /* 0x000fe200000e0000 */
[----:B------:R-:W-:Y:S01]  /*17d0*/  ULEA UR5, UR42, UR45, 0xb ;  /* 0x0000002d2a057291 */ /* 0x000fe2000f8e583f */
[----:B------:R-:W-:Y:S01]  /*17e0*/  WARPGROUP.ARRIVE ;  /* 0x00000000000079c5 */ /* 0x000fe20000000000 */
[----:B------:R-:W-:Y:S01]  /*17f0*/  UMOV UR9, 0x40000040 ;  /* 0x4000004000097882 */ /* 0x000fe20000000000 */
[----:B------:R-:W-:-:S04]  /*1800*/  UMOV UR11, 0x40000040 ;  /* 0x40000040000b7882 */ /* 0x000fc80000000000 */
[----:B------:R-:W-:-:S05]  /*1810*/  UMOV UR8, UR5 ;  /* 0x0000000500087c82 */ /* 0x000fca0008000000 */
[----:B------:R-:W-:-:S04]  /*1820*/  UIADD3 UR4, UR4, 0x18100, URZ ;  /* 0x0001810004047890 */ /* 0x000fc8000fffe03f */
[----:B------:R-:W-:-:S04]  /*1830*/  USHF.R.U32.HI UR4, URZ, 0x4, UR4 ;  /* 0x000000043f047899 */ /* 0x000fc80008011604 */
[----:B------:R-:W-:-:S04]  /*1840*/  ULOP3.LUT UR4, UR4, 0x3fff, URZ, 0xc0, !UPT ;  /* 0x00003fff04047892 */ /* 0x000fc8000f8ec03f */
[----:B------:R-:W-:-:S04]  /*1850*/  ULOP3.LUT UR4, UR4, 0x10000, URZ, 0xfc, !UPT ;  /* 0x0001000004047892 */ /* 0x000fc8000f8efc3f */
[----:B------:R-:W-:-:S07]  /*1860*/  ULEA UR6, UR42, UR4, 0xb ;  /* 0x000000042a067291 */ /* 0x000fce000f8e583f */
[----:B------:R-:W-:Y:S02]  /*1870*/  UMOV UR10, UR6 ;  /* 0x00000006000a7c82 */ /* 0x000fe40008000000 */
[----:B------:R-:W-:Y:S01]  /*1880*/  HGMMA.64x128x16.F32 R24, gdesc[UR8], RZ, !UPT, gsb0 ;  /* 0x01e00000081879f0 */ /* 0x000fe2000c0008ff */
[----:B------:R-:W-:Y:S02]  /*1890*/  UIADD3 UR8, UR5, 0x2, URZ ;  /* 0x0000000205087890 */ /* 0x000fe4000fffe03f */
[----:B------:R-:W-:Y:S01]  /*18a0*/  UIADD3 UR10, UR6, 0x2, URZ ;  /* 0x00000002060a7890 */ /* 0x000fe2000fffe03f */
[----:B------:R-:W-:Y:S01]  /*18b0*/  UMOV UR9, 0x40000040 ;  /* 0x4000004000097882 */ /* 0x000fe20000000000 */
[----:B------:R-:W-:Y:S01]  /*18c0*/  UMOV UR11, 0x40000040 ;  /* 0x40000040000b7882 */ /* 0x000fe20000000000 */
[----:B------:R-:W-:Y:S02]  /*18d0*/  WARPGROUP.DEPBAR.LE gsb0, 0x0 ;  /* 0x00008000000079c5 */ /* 0x000fe40000010000 */
[----:B------:R-:W-:-:S06]  /*18e0*/  WARPGROUP.ARRIVE ;  /* 0x00000000000079c5 */ /* 0x000fcc0000000000 */
[----:B------:R-:W-:Y:S01]  /*18f0*/  HGMMA.64x128x16.F32 R24, gdesc[UR8], R24, gsb0 ;  /* 0x01e00000081879f0 */ /* 0x000fe20008000818 */
        /* <DEDUP_REMOVED lines=41> */
[----:B------:R-:W-:Y:S03]  /*1b90*/  HGMMA.64x128x16.F32 R24, gdesc[UR8], R24, gsb0 ;  /* 0x01e00000081879f0 */ /* 0x000fe60008000818 */
[----:B------:R-:W-:Y:S02]  /*1ba0*/  WARPGROUP.DEPBAR.LE gsb0, 0x0 ;  /* 0x00008000000079c5 */ /* 0x000fe40000010000 */
[----:B------:R-:W-:Y:S05]  /*1bb0*/  @!P2 BRA `(.L_x_22) ;  /* 0x000000040098a947 */ /* 0x000fea0003800000 */
[----:B------:R-:W-:Y:S01]  /*1bc0*/  UIADD3 UR5, UR42, 0x1, URZ ;  /* 0x000000012a057890 */ /* 0x000fe2000fffe03f */
[----:B01----:R-:W-:Y:S02]  /*1bd0*/  IMAD.U32 R0, RZ, RZ, UR44 ;  /* 0x0000002cff007e24 */ /* 0x003fe4000f8e00ff */
[----:B------:R-:W-:Y:S01]  /*1be0*/  IMAD.U32 R3, RZ, RZ, UR42 ;  /* 0x0000002aff037e24 */ /* 0x000fe2000f8e00ff */
[----:B------:R-:W-:-:S04]  /*1bf0*/  UISETP.NE.AND UP0, UPT, UR5, 0x3, UPT ;  /* 0x000000030500788c */ /* 0x000fc8000bf05270 */
[----:B------:R-:W-:Y:S02]  /*1c00*/  USEL UR6, URZ, 0x1, UP0 ;  /* 0x000000013f067887 */ /* 0x000fe40008000000 */
[----:B------:R-:W-:Y:S02]  /*1c10*/  USEL UR5, UR5, URZ, UP0 ;  /* 0x0000003f05057287 */ /* 0x000fe40008000000 */
[----:B------:R-:W-:-:S06]  /*1c20*/  ULOP3.LUT UR6, UR40, UR6, URZ, 0x3c, !UPT ;  /* 0x0000000628067292 */ /* 0x000fcc000f8e3c3f */
[----:B------:R-:W-:-:S07]  /*1c30*/  IMAD.U32 R7, RZ, RZ, UR6 ;  /* 0x00000006ff077e24 */ /* 0x000fce000f8e00ff */
.L_x_29:
[----:B------:R-:W-:Y:S05]  /*1c40*/  @!P0 BRA `(.L_x_23) ;  /* 0x0000000000048947 */ /* 0x000fea0003800000 */
[----:B------:R-:W-:Y:S01]  /*1c50*/  BPT.TRAP 0x1 ;  /* 0x000000040000795c */ /* 0x000fe20000300000 */
.L_x_23:
[----:B------:R-:W0:Y:S01]  /*1c60*/  S2UR UR7, SR_CgaCtaId ;  /* 0x00000000000779c3 */ /* 0x000e220000008800 */
[----:B------:R-:W-:Y:S01]  /*1c70*/  UMOV UR6, 0x400 ;  /* 0x0000040000067882 */ /* 0x000fe20000000000 */
[----:B------:R-:W-:Y:S01]  /*1c80*/  IMAD.U32 R5, RZ, RZ, UR5 ;  /* 0x00000005ff057e24 */ /* 0x000fe2000f8e00ff */
[----:B------:R-:W-:Y:S01]  /*1c90*/  SHF.L.U32 R4, R7, 0x1f, RZ ;  /* 0x0000001f07047819 */ /* 0x000fe200000006ff */
[----:B0-----:R-:W-:-:S06]  /*1ca0*/  ULEA UR6, UR7, UR6, 0x18 ;  /* 0x0000000607067291 */ /* 0x001fcc000f8ec03f */
[----:B------:R-:W-:-:S04]  /*1cb0*/  IMAD.U32 R6, RZ, RZ, UR6 ;  /* 0x00000006ff067e24 */ /* 0x000fc8000f8e00ff */
[----:B------:R-:W-:-:S04]  /*1cc0*/  IMAD R5, R5, 0x8, R6 ;  /* 0x0000000805057824 */ /* 0x000fc800078e0206 */
[----:B------:R0:W1:Y:S01]  /*1cd0*/  SYNCS.PHASECHK.TRANS64.TRYWAIT P1, [R5+URZ], R4 ;  /* 0x00000004050075a7 */ /* 0x000062000802017f */
[----:B------:R-:W-:Y:S05]  /*1ce0*/  @!P0 BRA `(.L_x_24) ;  /* 0x0000000000048947 */ /* 0x000fea0003800000 */
[----:B------:R-:W-:Y:S01]  /*1cf0*/  BPT.TRAP 0x1 ;  /* 0x000000040000795c */ /* 0x000fe20000300000 */
.L_x_24:
[----:B-1----:R-:W-:Y:S05]  /*1d00*/  @P1 BRA `(.L_x_25) ;  /* 0x0000000000081947 */ /* 0x002fea0003800000 */
[----:B------:R-:W1:Y:S02]  /*1d10*/  SYNCS.PHASECHK.TRANS64.TRYWAIT P1, [R5+URZ], R4 ;  /* 0x00000004050075a7 */ /* 0x000e64000802017f */
[----:B-1----:R-:W-:Y:S05]  /*1d20*/  @!P1 BRA `(.L_x_26) ;  /* 0x0000006400689947 */ /* 0x002fea0003800000 */
.L_x_25:
[----:B------:R-:W-:Y:S01]  /*1d30*/  ULEA UR6, UR5, UR45, 0xb ;  /* 0x0000002d05067291 */ /* 0x000fe2000f8e583f */
[----:B------:R-:W-:Y:S01]  /*1d40*/  WARPGROUP.ARRIVE ;  /* 0x00000000000079c5 */ /* 0x000fe20000000000 */
[----:B------:R-:W-:Y:S01]  /*1d50*/  ULEA UR7, UR5, UR4, 0xb ;  /* 0x0000000405077291 */ /* 0x000fe2000f8e583f */
[----:B------:R-:W-:Y:S01]  /*1d60*/  UMOV UR9, 0x40000040 ;  /* 0x4000004000097882 */ /* 0x000fe20000000000 */
[----:B------:R-:W-:-:S03]  /*1d70*/  UMOV UR11, 0x40000040 ;  /* 0x40000040000b7882 */ /* 0x000fc60000000000 */
[----:B------:R-:W-:Y:S02]  /*1d80*/  UMOV UR8, UR6 ;  /* 0x0000000600087c82 */ /* 0x000fe40008000000 */
[----:B------:R-:W-:Y:S02]  /*1d90*/  UMOV UR10, UR7 ;  /* 0x00000007000a7c82 */ /* 0x000fe40008000000 */
[----:B------:R-:W-:Y:S01]  /*1da0*/  HGMMA.64x128x16.F32 R24, gdesc[UR8], R24, gsb0 ;  /* 0x01e00000081879f0 */ /* 0x000fe20008000818 */
[----:B------:R-:W-:Y:S02]  /*1db0*/  UIADD3 UR8, UR6, 0x2, URZ ;  /* 0x0000000206087890 */ /* 0x000fe4000fffe03f */
[----:B------:R-:W-:Y:S01]  /*1dc0*/  UIADD3 UR10, UR7, 0x2, URZ ;  /* 0x00000002070a7890 */ /* 0x000fe2000fffe03f */
[----:B------:R-:W-:Y:S01]  /*1dd0*/  UMOV UR9, 0x40000040 ;  /* 0x4000004000097882 */ /* 0x000fe20000000000 */
[----:B------:R-:W-:Y:S01]  /*1de0*/  UMOV UR11, 0x40000040 ;  /* 0x40000040000b7882 */ /* 0x000fe20000000000 */
[----:B------:R-:W-:-:S02]  /*1df0*/  WARPGROUP.DEPBAR.LE gsb0, 0x0 ;  /* 0x00008000000079c5 */ /* 0x000fc40000010000 */
        /* <DEDUP_REMOVED lines=46> */
[----:B------:R-:W-:Y:S01]  /*20e0*/  BPT.TRAP 0x1 ;  /* 0x000000040000795c */ /* 0x000fe20000300000 */
.L_x_27:
[----:B------:R-:W-:-:S13]  /*20f0*/  ISETP.NE.AND P1, PT, R22, RZ, PT ;  /* 0x000000ff1600720c */ /* 0x000fda0003f25270 */
[----:B01----:R-:W-:-:S04]  /*2100*/  @P1 IMAD R4, R3, 0x8, R6 ;  /* 0x0000000803041824 */ /* 0x003fc800078e0206 */
[----:B------:R-:W-:-:S05]  /*2110*/  @P1 VIADD R4, R4, 0x18 ;  /* 0x0000001804041836 */ /* 0x000fca0000000000 */
[----:B------:R-:W-:-:S04]  /*2120*/  @P1 PRMT R4, R19, 0x654, R4 ;  /* 0x0000065413041816 */ /* 0x000fc80000000004 */
[----:B------:R0:W-:Y:S01]  /*2130*/  @P1 SYNCS.ARRIVE.TRANS64.RED.A1T0 RZ, [R4+URZ], RZ ;  /* 0x000000ff04ff19a7 */ /* 0x0001e2000810043f */
[----:B------:R-:W-:-:S13]  /*2140*/  ISETP.GT.U32.AND P1, PT, R18, 0x1, PT ;  /* 0x000000011200780c */ /* 0x000fda0003f24070 */
[----:B0-----:R-:W-:Y:S05]  /*2150*/  @P1 BRA `(.L_x_28) ;  /* 0x0000000000041947 */ /* 0x001fea0003800000 */
[----:B------:R-:W-:Y:S01]  /*2160*/  BPT.TRAP 0x1 ;  /* 0x000000040000795c */ /* 0x000fe20000300000 */
.L_x_28:
[----:B------:R-:W-:Y:S01]  /*2170*/  UIADD3 UR5, UR5, 0x1, URZ ;  /* 0x0000000105057890 */ /* 0x000fe2000fffe03f */
[C---:B------:R-:W-:Y:S01]  /*2180*/  ISETP.GT.AND P2, PT, R0.reuse, 0x1, PT ;  /* 0x000000010000780c */ /* 0x040fe20003f44270 */
[----:B------:R-:W-:Y:S02]  /*2190*/  VIADD R3, R3, 0x1 ;  /* 0x0000000103037836 */ /* 0x000fe40000000000 */
[----:B------:R-:W-:Y:S01]  /*21a0*/  UISETP.NE.AND UP0, UPT, UR5, 0x3, UPT ;  /* 0x000000030500788c */ /* 0x000fe2000bf05270 */
[----:B------:R-:W-:Y:S02]  /*21b0*/  VIADD R0, R0, 0xffffffff ;  /* 0xffffffff00007836 */ /* 0x000fe40000000000 */
[C---:B------:R-:W-:Y:S01]  /*21c0*/  ISETP.NE.AND P1, PT, R3.reuse, 0x3, PT ;  /* 0x000000030300780c */ /* 0x040fe20003f25270 */
[----:B------:R-:W-:Y:S02]  /*21d0*/  USEL UR6, URZ, 0x1, UP0 ;  /* 0x000000013f067887 */ /* 0x000fe40008000000 */
[----:B------:R-:W-:Y:S01]  /*21e0*/  USEL UR5, UR5, URZ, UP0 ;  /* 0x0000003f05057287 */ /* 0x000fe20008000000 */
[----:B------:R-:W-:-:S03]  /*21f0*/  SEL R3, R3, RZ, P1 ;  /* 0x000000ff03037207 */ /* 0x000fc60000800000 */
[----:B------:R-:W-:Y:S01]  /*2200*/  LOP3.LUT R7, R7, UR6, RZ, 0x3c, !PT ;  /* 0x0000000607077c12 */ /* 0x000fe2000f8e3cff */
[----:B------:R-:W-:Y:S07]  /*2210*/  @P2 BRA `(.L_x_29) ;  /* 0xfffffff800882947 */ /* 0x000fee000383ffff */
.L_x_22:
[----:B01----:R-:W0:Y:S02]  /*2220*/  LDC R0, c[0x0][0x28c] ;  /* 0x0000a300ff007b82 */ /* 0x003e240000000800 */
[----:B0-----:R-:W-:-:S13]  /*2230*/  ISETP.GE.AND P1, PT, R0, 0x1, PT ;  /* 0x000000010000780c */ /* 0x001fda0003f26270 */
[----:B------:R-:W-:Y:S05]  /*2240*/  @!P1 BRA `(.L_x_30) ;  /* 0x0000000000449947 */ /* 0x000fea0003800000 */
[----:B------:R-:W-:Y:S05]  /*2250*/  @!P0 BRA `(.L_x_31) ;  /* 0x0000000000048947 */ /* 0x000fea0003800000 */
[----:B------:R-:W-:Y:S01]  /*2260*/  BPT.TRAP 0x1 ;  /* 0x000000040000795c */ /* 0x000fe20000300000 */
.L_x_31:
[----:B------:R-:W-:-:S13]  /*2270*/  ISETP.NE.AND P0, PT, R22, RZ, PT ;  /* 0x000000ff1600720c */ /* 0x000fda0003f05270 */
[----:B------:R-:W-:-:S05]  /*2280*/  VOTEU.ANY UP0, P0 ;  /* 0x00000000003f7886 */ /* 0x000fca0000000100 */
[----:B------:R-:W-:-:S06]  /*2290*/  @UP0 UIADD3 UR4, UR44, UR42, URZ ;  /* 0x0000002a2c040290 */ /* 0x000fcc000fffe03f */
[----:B------:R-:W-:Y:S02]  /*22a0*/  IMAD.U32 R4, RZ, RZ, UR4 ;  /* 0x00000004ff047e24 */ /* 0x000fe4000f8e00ff */
[----:B------:R-:W-:Y:S02]  /*22b0*/  IMAD.U32 R3, RZ, RZ, UR4 ;  /* 0x00000004ff037e24 */ /* 0x000fe4000f8e00ff */
[----:B------:R-:W-:-:S05]  /*22c0*/  @P0 IMAD.WIDE.U32 R4, R4, -0x55555555, RZ ;  /* 0xaaaaaaab04040825 */ /* 0x000fca00078e00ff */
[----:B------:R-:W-:-:S05]  /*22d0*/  @P0 SHF.R.U32.HI R0, RZ, 0x1, R5 ;  /* 0x00000001ff000819 */ /* 0x000fca0000011605 */
[----:B------:R-:W-:-:S04]  /*22e0*/  @P0 IMAD R0, R0, -0x3, R3 ;  /* 0xfffffffd00000824 */ /* 0x000fc800078e0203 */
[----:B------:R-:W-:-:S04]  /*22f0*/  @P0 IMAD R0, R0, 0x8, R6 ;  /* 0x0000000800000824 */ /* 0x000fc800078e0206 */
[----:B------:R-:W-:-:S05]  /*2300*/  @P0 VIADD R0, R0, 0x18 ;  /* 0x0000001800000836 */ /* 0x000fca0000000000 */
[----:B------:R-:W-:-:S04]  /*2310*/  @P0 PRMT R0, R19, 0x654, R0 ;  /* 0x0000065413000816 */ /* 0x000fc80000000000 */
[----:B------:R0:W-:Y:S01]  /*2320*/  @P0 SYNCS.ARRIVE.TRANS64.RED.A1T0 RZ, [R0+URZ], RZ ;  /* 0x000000ff00ff09a7 */ /* 0x0001e2000810043f */
[----:B------:R-:W-:-:S13]  /*2330*/  ISETP.GT.U32.AND P0, PT, R18, 0x1, PT ;  /* 0x000000011200780c */ /* 0x000fda0003f04070 */
[----:B0-----:R-:W-:Y:S05]  /*2340*/  @P0 BRA `(.L_x_30) ;  /* 0x0000000000040947 */ /* 0x001fea0003800000 */
[----:B------:R-:W-:Y:S01]  /*2350*/  BPT.TRAP 0x1 ;  /* 0x000000040000795c */ /* 0x000fe20000300000 */
.L_x_30:
[----:B------:R-:W-:Y:S01]  /*2360*/  IMAD.SHL.U32 R100, R100, 0x80, RZ ;  /* 0x0000008064647824 */ /* 0x000fe200078e00ff */
[----:B------:R-:W-:Y:S01]  /*2370*/  UIADD3 UR42, UR43, UR42, URZ ;  /* 0x0000002a2b2a7290 */ /* 0x000fe2000fffe03f */
[----:B------:R-:W-:Y:S01]  /*2380*/  SHF.R.S32.HI R11, RZ, 0x1f, R101 ;  /* 0x0000001fff0b7819 */ /* 0x000fe20000011465 */
[----:B------:R-:W-:Y:S01]  /*2390*/  UISETP.GE.U32.AND UP1, UPT, UR43, 0x3, UPT ;  /* 0x000000032b00788c */ /* 0x000fe2000bf26070 */
[----:B------:R-:W-:Y:S01]  /*23a0*/  IMAD.SHL.U32 R6, R103, 0x80, RZ ;  /* 0x0000008067067824 */ /* 0x000fe200078e00ff */
[----:B------:R-:W-:Y:S01]  /*23b0*/  ULDC UR7, c[0x0][0x288] ;  /* 0x0000a20000077ab9 */ /* 0x000fe20000000800 */
[C---:B------:R-:W-:Y:S01]  /*23c0*/  LOP3.LUT R8, R100.reuse, 0x6, R95, 0xf8, !PT ;  /* 0x0000000664087812 */ /* 0x040fe200078ef85f */
[----:B------:R-:W-:Y:S01]  /*23d0*/  UISETP.GT.U32.AND UP0, UPT, UR42, 0x2, UPT ;  /* 0x000000022a00788c */ /* 0x000fe2000bf04070 */
[----:B------:R-:W-:Y:S01]  /*23e0*/  ISETP.GE.AND P0, PT, R100, UR7, PT ;  /* 0x0000000764007c0c */ /* 0x000fe2000bf06270 */
[----:B------:R-:W-:Y:S01]  /*23f0*/  ULDC.64 UR4, c[0x0][0x5d0] ;  /* 0x0001740000047ab9 */ /* 0x000fe20000000a00 */
[--C-:B------:R-:W-:Y:S01]  /*2400*/  SHF.R.S32.HI R9, RZ, 0x1f, R8.reuse ;  /* 0x0000001fff097819 */ /* 0x100fe20000011408 */
[----:B------:R-:W-:Y:S01]  /*2410*/  ULDC UR10, c[0x0][0x284] ;  /* 0x0000a100000a7ab9 */ /* 0x000fe20000000800 */
[----:B------:R-:W-:Y:S01]  /*2420*/  IMAD R0, R11, UR4, RZ ;  /* 0x000000040b007c24 */ /* 0x000fe2000f8e02ff */
[----:B------:R-:W-:Y:S01]  /*2430*/  UISETP.LT.U32.AND UP0, UPT, UR43, 0x3, UP0 ;  /* 0x000000032b00788c */ /* 0x000fe20008701070 */
[----:B------:R-:W-:Y:S01]  /*2440*/  ISETP.GE.OR P0, PT, R6, UR10, P0 ;  /* 0x0000000a06007c0c */ /* 0x000fe20008706670 */
[----:B------:R-:W-:Y:S01]  /*2450*/  IMAD.WIDE.U32 R4, R101, UR4, R8 ;  /* 0x0000000465047c25 */ /* 0x000fe2000f8e0008 */
[----:B------:R-:W-:Y:S01]  /*2460*/  ULDC.64 UR8, c[0x0][0x5c8] ;  /* 0x0001720000087ab9 */ /* 0x000fe20000000a00 */
[----:B------:R-:W-:-:S02]  /*2470*/  USEL UR6, URZ, 0x1, !UP0 ;  /* 0x000000013f067887 */ /* 0x000fc4000c000000 */
[----:B------:R-:W-:Y:S01]  /*2480*/  IMAD R3, R101, UR5, R0 ;  /* 0x0000000565037c24 */ /* 0x000fe2000f8e0200 */
[----:B------:R-:W-:Y:S01]  /*2490*/  @UP1 UIMAD.WIDE.U32 UR4, UR42, -0x55555555, URZ ;  /* 0xaaaaaaab2a0418a5 */ /* 0x000fe2000f8e003f */
[----:B------:R-:W-:Y:S01]  /*24a0*/  IMAD.WIDE R104, R103, 0x80, R88 ;  /* 0x0000008067687825 */ /* 0x000fe200078e0258 */
[----:B------:R-:W-:Y:S02]  /*24b0*/  ULOP3.LUT UR40, UR40, UR6, URZ, 0x3c, !UPT ;  /* 0x0000000628287292 */ /* 0x000fe4000f8e3c3f */
[----:B------:R-:W-:Y:S01]  /*24c0*/  @UP1 USHF.R.U32.HI UR4, URZ, 0x1, UR5 ;  /* 0x000000013f041899 */ /* 0x000fe20008011605 */
[----:B------:R-:W-:Y:S02]  /*24d0*/  IMAD.IADD R5, R5, 0x1, R3 ;  /* 0x0000000105057824 */ /* 0x000fe400078e0203 */
[----:B------:R-:W-:Y:S01]  /*24e0*/  IMAD R3, R105, UR8, RZ ;  /* 0x0000000869037c24 */ /* 0x000fe2000f8e02ff */
[----:B------:R-:W-:Y:S01]  /*24f0*/  @UP1 ULOP3.LUT UR40, UR40, 0x1, UR4, 0x78, !UPT ;  /* 0x0000000128281892 */ /* 0x000fe2000f8e7804 */
[----:B------:R-:W-:-:S04]  /*2500*/  IMAD.WIDE.U32 R106, R104, UR8, R4 ;  /* 0x00000008686a7c25 */ /* 0x000fc8000f8e0004 */
[----:B------:R-:W-:Y:S02]  /*2510*/  IMAD R7, R104, UR9, R3 ;  /* 0x0000000968077c24 */ /* 0x000fe4000f8e0203 */
[----:B------:R-:W-:Y:S01]  /*2520*/  IMAD.MOV.U32 R0, RZ, RZ, -0x1 ;  /* 0xffffffffff007424 */ /* 0x000fe200078e00ff */
[----:B------:R-:W-:Y:S06]  /*2530*/  @P0 BRA `(.L_x_32) ;  /* 0x00000040001c0947 */ /* 0x000fec0003800000 */
[----:B-----5:R-:W-:Y:S01]  /*2540*/  FSETP.NEU.AND P0, PT, R90, RZ, PT ;  /* 0x000000ff5a00720b */ /* 0x020fe20003f0d000 */
[----:B------:R-:W-:Y:S01]  /*2550*/  IMAD.IADD R4, R94, 0x1, -R100 ;  /* 0x000000015e047824 */ /* 0x000fe200078e0a64 */
[----:B------:R-:W-:Y:S01]  /*2560*/  BSSY B0, `(.L_x_32) ;  /* 0x0000404000007945 */ /* 0x000fe20003800000 */
[----:B------:R-:W-:Y:S02]  /*2570*/  IMAD.IADD R3, R99, 0x1, -R6 ;  /* 0x0000000163037824 */ /* 0x000fe400078e0a06 */
[----:B------:R-:W-:Y:S01]  /*2580*/  IMAD.IADD R103, R107, 0x1, R7 ;  /* 0x000000016b677824 */ /* 0x000fe200078e0207 */
[----:B------:R-:W-:-:S04]  /*2590*/  ISETP.GT.AND P2, PT, R4, RZ, PT ;  /* 0x000000ff0400720c */ /* 0x000fc80003f44270 */
[----:B------:R-:W-:-:S03]  /*25a0*/  ISETP.GT.AND P1, PT, R3, RZ, P2 ;  /* 0x000000ff0300720c */ /* 0x000fc60001724270 */
[----:B------:R-:W-:Y:S10]  /*25b0*/  @!P0 BRA `(.L_x_33) ;  /* 0x0000002c00288947 */ /* 0x000ff40003800000 */
[----:B------:R-:W0:Y:S01]  /*25c0*/  LDC.64 R110, c[0x0][0x5b8] ;  /* 0x00016e00ff6e7b82 */ /* 0x000e220000000a00 */
[----:B------:R-:W-:-:S07]  /*25d0*/  ULDC.64 UR4, c[0x0][0x5c0] ;  /* 0x0001700000047ab9 */ /* 0x000fce0000000a00 */
[----:B------:R-:W1:Y:S08]  /*25e0*/  LDC.64 R112, c[0x0][0x5b0] ;  /* 0x00016c00ff707b82 */ /* 0x000e700000000a00 */
[----:B------:R-:W2:Y:S01]  /*25f0*/  LDC.64 R114, c[0x0][0x5a8] ;  /* 0x00016a00ff727b82 */ /* 0x000ea20000000a00 */
[-C--:B0-----:R-:W-:Y:S02]  /*2600*/  IMAD R6, R11, R110.reuse, RZ ;  /* 0x0000006e0b067224 */ /* 0x081fe400078e02ff */
[----:B------:R-:W-:-:S04]  /*2610*/  IMAD.WIDE.U32 R108, R101, R110, R8 ;  /* 0x0000006e656c7225 */ /* 0x000fc800078e0008 */
[----:B------:R-:W-:Y:S02]  /*2620*/  IMAD R107, R101, R111, R6 ;  /* 0x0000006f656b7224 */ /* 0x000fe400078e0206 */
[-C--:B-1----:R-:W-:Y:S02]  /*2630*/  IMAD R5, R105, R112.reuse, RZ ;  /* 0x0000007069057224 */ /* 0x082fe400078e02ff */
[----:B------:R-:W-:Y:S02]  /*2640*/  IMAD.IADD R13, R109, 0x1, R107 ;  /* 0x000000016d0d7824 */ /* 0x000fe400078e026b */
[----:B------:R-:W-:Y:S02]  /*2650*/  IMAD.MOV.U32 R12, RZ, RZ, R108 ;  /* 0x000000ffff0c7224 */ /* 0x000fe400078e006c */
[C---:B------:R-:W-:Y:S02]  /*2660*/  IMAD R111, R104.reuse, R113, R5 ;  /* 0x00000071686f7224 */ /* 0x040fe400078e0205 */
[----:B------:R-:W-:-:S04]  /*2670*/  IMAD.WIDE.U32 R6, R104, R112, R12 ;  /* 0x0000007068067225 */ /* 0x000fc800078e000c */
[----:B------:R-:W-:Y:S01]  /*2680*/  IMAD.IADD R5, R7, 0x1, R111 ;  /* 0x0000000107057824 */ /* 0x000fe200078e026f */
[----:B--2---:R-:W-:-:S04]  /*2690*/  LEA R14, P0, R6, R114, 0x1 ;  /* 0x00000072060e7211 */ /* 0x004fc800078008ff */
[----:B------:R-:W-:-:S05]  /*26a0*/  LEA.HI.X R15, R6, R115, R5, 0x1, P0 ;  /* 0x00000073060f7211 */ /* 0x000fca00000f0c05 */
[----:B------:R0:W2:Y:S01]  /*26b0*/  @P1 LDG.E.LTC128B.U16 R5, desc[UR36][R14.64] ;  /* 0x000000240e051981 */ /* 0x0000a2000c1e1520 */
[----:B------:R-:W-:Y:S01]  /*26c0*/  LEA R10, P0, R106, UR4, 0x1 ;  /* 0x000000046a0a7c11 */ /* 0x000fe2000f8008ff */
[----:B------:R-:W-:Y:S01]  /*26d0*/  IMAD.WIDE.U32 R6, R104, R112, R8 ;  /* 0x0000007068067225 */ /* 0x000fe200078e0008 */
[----:B------:R-:W-:Y:S03]  /*26e0*/  BSSY B1, `(.L_x_34) ;  /* 0x0000012000017945 */ /* 0x000fe60003800000 */
[----:B------:R-:W-:Y:S02]  /*26f0*/  IMAD.IADD R7, R111, 0x1, R7 ;  /* 0x000000016f077824 */ /* 0x000fe400078e0207 */
[----:B------:R-:W-:Y:S01]  /*2700*/  IMAD.WIDE.U32 R20, R101, R110, R6 ;  /* 0x0000006e65147225 */ /* 0x000fe200078e0006 */
[----:B0-----:R-:W-:-:S03]  /*2710*/  SHF.L.U64.HI R15, R112, 0x3, R113 ;  /* 0x00000003700f7819 */ /* 0x001fc60000010271 */
[----:B------:R-:W-:Y:S01]  /*2720*/  IMAD.IADD R7, R107, 0x1, R21 ;  /* 0x000000016b077824 */ /* 0x000fe200078e0215 */
[----:B------:R-:W-:Y:S01]  /*2730*/  LEA R6, P4, R20, R114, 0x1 ;  /* 0x0000007214067211 */ /* 0x000fe200078808ff */
[----:B------:R-:W-:-:S03]  /*2740*/  IMAD.SHL.U32 R14, R112, 0x8, RZ ;  /* 0x00000008700e7824 */ /* 0x000fc600078e00ff */
[----:B------:R-:W-:Y:S01]  /*2750*/  LEA.HI.X R7, R20, R115, R7, 0x1, P4 ;  /* 0x0000007314077211 */ /* 0x000fe200020f0c07 */
[----:B--2---:R-:W-:-:S05]  /*2760*/  HADD2.F32 R11, -RZ, R5.H0_H0 ;  /* 0x20000005ff0b7230 */ /* 0x004fca0000004100 */
[----:B------:R-:W-:-:S04]  /*2770*/  FMUL R11, R11, R90 ;  /* 0x0000005a0b0b7220 */ /* 0x000fc80000400000 */
[----:B------:R-:W-:Y:S01]  /*2780*/  FFMA R24, R24, R23, R11 ;  /* 0x0000001718187223 */ /* 0x000fe2000000000b */
[----:B------:R-:W-:Y:S02]  /*2790*/  LEA.HI.X R11, R106, UR5, R103, 0x1, P0 ;  /* 0x000000056a0b7c11 */ /* 0x000fe400080f0c67 */
[----:B------:R-:W-:Y:S02]  /*27a0*/  ISETP.GT.AND P0, PT, R4, 0x1, PT ;  /* 0x000000010400780c */ /* 0x000fe40003f04270 */
[----:B------:R-:W-:Y:S02]  /*27b0*/  F2FP.F16.F32.PACK_AB R24, RZ, R24 ;  /* 0x00000018ff18723e */ /* 0x000fe400000000ff */
[----:B------:R-:W-:-:S03]  /*27c0*/  ISETP.GT.AND P3, PT, R3, RZ, P0 ;  /* 0x000000ff0300720c */ /* 0x000fc60000764270 */
[----:B------:R0:W-:Y:S10]  /*27d0*/  @P1 STG.E.U16 desc[UR36][R10.64], R24 ;  /* 0x000000180a001986 */ /* 0x0001f4000c101524 */
[----:B------:R-:W-:Y:S05]  /*27e0*/  @!P3 BRA `(.L_x_35) ;  /* 0x000000000004b947 */ /* 0x000fea0003800000 */
[----:B------:R1:W5:Y:S02]  /*27f0*/  LDG.E.LTC128B.U16 R5, desc[UR36][R6.64+0x2] ;  /* 0x0000022406057981 */ /* 0x000364000c1e1520 */
.L_x_35:
[----:B------:R-:W-:Y:S05]  /*2800*/  BSYNC B1 ;  /* 0x0000000000017941 */ /* 0x000fea0003800000 */
.L_x_34:
[----:B-----5:R-:W-:Y:S01]  /*2810*/  HADD2.F32 R103, -RZ, R5.H0_H0 ;  /* 0x20000005ff677230 */ /* 0x020fe20000004100 */
[----:B------:R-:W-:Y:S01]  /*2820*/  ISETP.GT.AND P2, PT, R3, 0x8, P2 ;  /* 0x000000080300780c */ /* 0x000fe20001744270 */
[----:B------:R-:W-:Y:S01]  /*2830*/  IMAD.WIDE.U32 R20, R104, R112, R14 ;  /* 0x0000007068147225 */ /* 0x000fe200078e000e */
[----:B0-----:R-:W-:-:S03]  /*2840*/  PRMT R24, R5, 0x7610, R24 ;  /* 0x0000761005187816 */ /* 0x001fc60000000018 */
[----:B------:R-:W-:Y:S01]  /*2850*/  FMUL R12, R103, R90 ;  /* 0x0000005a670c7220 */ /* 0x000fe20000400000 */
[----:B------:R-:W-:Y:S01]  /*2860*/  IMAD.IADD R111, R111, 0x1, R21 ;  /* 0x000000016f6f7824 */ /* 0x000fe200078e0215 */
[----:B------:R-:W-:Y:S02]  /*2870*/  IADD3 R108, P1, R108, R20, RZ ;  /* 0x000000146c6c7210 */ /* 0x000fe40007f3e0ff */
[----:B------:R-:W-:-:S03]  /*2880*/  FFMA R12, R25, R23, R12 ;  /* 0x00000017190c7223 */ /* 0x000fc6000000000c */
[----:B------:R-:W-:Y:S01]  /*2890*/  IMAD.X R13, R111, 0x1, R13, P1 ;  /* 0x000000016f0d7824 */ /* 0x000fe200008e060d */
[C---:B------:R-:W-:Y:S02]  /*28a0*/  LEA R14, P1, R108.reuse, R114, 0x1 ;  /* 0x000000726c0e7211 */ /* 0x040fe400078208ff */
[----:B------:R-:W-:Y:S02]  /*28b0*/  F2FP.F16.F32.PACK_AB R12, RZ, R12 ;  /* 0x0000000cff0c723e */ /* 0x000fe400000000ff */
[----:B------:R-:W-:Y:S02]  /*28c0*/  LEA.HI.X R15, R108, R115, R13, 0x1, P1 ;  /* 0x000000736c0f7211 */ /* 0x000fe400008f0c0d */
[----:B------:R-:W-:-:S05]  /*28d0*/  PRMT R21, R12, 0x7610, R21 ;  /* 0x000076100c157816 */ /* 0x000fca0000000015 */
[----:B------:R0:W-:Y:S04]  /*28e0*/  @P3 STG.E.U16 desc[UR36][R10.64+0x2], R21 ;  /* 0x000002150a003986 */ /* 0x0001e8000c101524 */
[----:B------:R-:W2:Y:S01]  /*28f0*/  @P2 LDG.E.LTC128B.U16 R24, desc[UR36][R14.64] ;  /* 0x000000240e182981 */ /* 0x000ea2000c1e1520 */
[----:B------:R-:W-:Y:S01]  /*2900*/  IADD3 R20, P1, R8, R20, RZ ;  /* 0x0000001408147210 */ /* 0x000fe20007f3e0ff */
[----:B------:R-:W-:Y:S01]  /*2910*/  BSSY B1, `(.L_x_36) ;  /* 0x0000011000017945 */ /* 0x000fe20003800000 */
[----:B------:R-:W-:Y:S02]  /*2920*/  SHF.L.U64.HI R13, R91, 0x1, R92 ;  /* 0x000000015b0d7819 */ /* 0x000fe4000001025c */
[----:B------:R-:W-:Y:S01]  /*2930*/  ISETP.GT.AND P0, PT, R3, 0x8, P0 ;  /* 0x000000080300780c */ /* 0x000fe20000704270 */
[----:B0-----:R-:W-:Y:S01]  /*2940*/  IMAD.X R21, R9, 0x1, R111, P1 ;  /* 0x0000000109157824 */ /* 0x001fe200008e066f */
[----:B------:R-:W-:Y:S01]  /*2950*/  LEA R12, P1, R91, R10, 0x1 ;  /* 0x0000000a5b0c7211 */ /* 0x000fe200078208ff */
[----:B------:R-:W-:-:S04]  /*2960*/  IMAD.WIDE.U32 R20, R101, R110, R20 ;  /* 0x0000006e65147225 */ /* 0x000fc800078e0014 */
[----:B------:R-:W-:Y:S01]  /*2970*/  IMAD.X R13, R13, 0x1, R11, P1 ;  /* 0x000000010d0d7824 */ /* 0x000fe200008e060b */
[----:B------:R-:W-:Y:S01]  /*2980*/  LEA R8, P3, R20, R114, 0x1 ;  /* 0x0000007214087211 */ /* 0x000fe200078608ff */
[----:B------:R-:W-:-:S05]  /*2990*/  IMAD.IADD R9, R107, 0x1, R21 ;  /* 0x000000016b097824 */ /* 0x000fca00078e0215 */
[----:B------:R-:W-:Y:S01]  /*29a0*/  LEA.HI.X R9, R20, R115, R9, 0x1, P3 ;  /* 0x0000007314097211 */ /* 0x000fe200018f0c09 */
[----:B--2---:R-:W-:-:S05]  /*29b0*/  HADD2.F32 R5, -RZ, R24.H0_H0 ;  /* 0x20000018ff057230 */ /* 0x004fca0000004100 */
[----:B------:R-:W-:-:S04]  /*29c0*/  FMUL R5, R5, R90 ;  /* 0x0000005a05057220 */ /* 0x000fc80000400000 */
[----:B------:R-:W-:-:S05]  /*29d0*/  FFMA R5, R26, R23, R5 ;  /* 0x000000171a057223 */ /* 0x000fca0000000005 */
[----:B------:R-:W-:-:S05]  /*29e0*/  F2FP.F16.F32.PACK_AB R5, RZ, R5 ;  /* 0x00000005ff05723e */ /* 0x000fca00000000ff */
[----:B------:R0:W-:Y:S01]  /*29f0*/  @P2 STG.E.U16 desc[UR36][R12.64], R5 ;  /* 0x000000050c002986 */ /* 0x0001e2000c101524 */
[----:B------:R-:W-:Y:S05]  /*2a00*/  @!P0 BRA `(.L_x_37) ;  /* 0x0000000000048947 */ /* 0x000fea0003800000 */
[----:B------:R2:W5:Y:S02]  /*2a10*/  LDG.E.LTC128B.U16 R24, desc[UR36][R8.64+0x2] ;  /* 0x0000022408187981 */ /* 0x000564000c1e1520 */
.L_x_37:
[----:B------:R-:W-:Y:S05]  /*2a20*/  BSYNC B1 ;  /* 0x0000000000017941 */ /* 0x000fea0003800000 */
.L_x_36:
[----:B0----5:R-:W-:Y:S01]  /*2a30*/  HADD2.F32 R5, -RZ, R24.H0_H0 ;  /* 0x20000018ff057230 */ /* 0x021fe20000004100 */
[----:B------:R-:W-:Y:S01]  /*2a40*/  ISETP.GT.AND P1, PT, R4, 0x8, PT ;  /* 0x000000080400780c */ /* 0x000fe20003f24270 */
[----:B------:R-:W-:Y:S03]  /*2a50*/  BSSY B1, `(.L_x_38) ;  /* 0x0000008000017945 */ /* 0x000fe60003800000 */
[----:B------:R-:W-:Y:S01]  /*2a60*/  FMUL R14, R5, R90 ;  /* 0x0000005a050e7220 */ /* 0x000fe20000400000 */
[----:B------:R-:W-:-:S03]  /*2a70*/  ISETP.GT.AND P2, PT, R3, RZ, P1 ;  /* 0x000000ff0300720c */ /* 0x000fc60000f44270 */
[----:B------:R-:W-:-:S05]  /*2a80*/  FFMA R14, R27, R23, R14 ;  /* 0x000000171b0e7223 */ /* 0x000fca000000000e */
[----:B------:R-:W-:-:S05]  /*2a90*/  F2FP.F16.F32.PACK_AB R14, RZ, R14 ;  /* 0x0000000eff0e723e */ /* 0x000fca00000000ff */
[----:B------:R0:W-:Y:S01]  /*2aa0*/  @P0 STG.E.U16 desc[UR36][R12.64+0x2], R14 ;  /* 0x0000020e0c000986 */ /* 0x0001e2000c101524 */
[----:B------:R-:W-:Y:S05]  /*2ab0*/  @!P2 BRA `(.L_x_39) ;  /* 0x000000000004a947 */ /* 0x000fea0003800000 */
[----:B------:R3:W5:Y:S02]  /*2ac0*/  LDG.E.LTC128B.U16 R24, desc[UR36][R6.64+0x10] ;  /* 0x0000102406187981 */ /* 0x000764000c1e1520 */
.L_x_39:
[----:B------:R-:W-:Y:S05]  /*2ad0*/  BSYNC B1 ;  /* 0x0000000000017941 */ /* 0x000fea0003800000 */
.L_x_38:
[----:B-----5:R-:W-:Y:S01]  /*2ae0*/  HADD2.F32 R5, -RZ, R24.H0_H0 ;  /* 0x20000018ff057230 */ /* 0x020fe20000004100 */
        /* <DEDUP_REMOVED lines=9> */
.L_x_41:
[----:B------:R-:W-:Y:S05]  /*2b80*/  BSYNC B1 ;  /* 0x0000000000017941 */ /* 0x000fea0003800000 */
.L_x_40:
[----:B----45:R-:W-:Y:S01]  /*2b90*/  HADD2.F32 R5, -RZ, R24.H0_H0 ;  /* 0x20000018ff057230 */ /* 0x030fe20000004100 */
[----:B------:R-:W-:Y:S01]  /*2ba0*/  ISETP.GT.AND P1, PT, R3, 0x8, P1 ;  /* 0x000000080300780c */ /* 0x000fe20000f24270 */
[----:B------:R-:W-:Y:S03]  /*2bb0*/  BSSY B1, `(.L_x_42) ;  /* 0x0000007000017945 */ /* 0x000fe60003800000 */
[----:B0-----:R-:W-:-:S04]  /*2bc0*/  FMUL R14, R5, R90 ;  /* 0x0000005a050e7220 */ /* 0x001fc80000400000 */
[----:B------:R-:W-:-:S05]  /*2bd0*/  FFMA R14, R29, R23, R14 ;  /* 0x000000171d0e7223 */ /* 0x000fca000000000e */
[----:B------:R-:W-:-:S05]  /*2be0*/  F2FP.F16.F32.PACK_AB R14, RZ, R14 ;  /* 0x0000000eff0e723e */ /* 0x000fca00000000ff */
[----:B------:R0:W-:Y:S01]  /*2bf0*/  @P3 STG.E.U16 desc[UR36][R10.64+0x12], R14 ;  /* 0x0000120e0a003986 */ /* 0x0001e2000c101524 */
[----:B------:R-:W-:Y:S05]  /*2c00*/  @!P1 BRA `(.L_x_43) ;  /* 0x0000000000049947 */ /* 0x000fea0003800000 */
[----:B------:R4:W5:Y:S02]  /*2c10*/  LDG.E.LTC128B.U16 R24, desc[UR36][R8.64+0x10] ;  /* 0x0000102408187981 */ /* 0x000964000c1e1520 */
.L_x_43:
[----:B------:R-:W-:Y:S05]  /*2c20*/  BSYNC B1 ;  /* 0x0000000000017941 */ /* 0x000fea0003800000 */
.L_x_42:
[----:B-----5:R-:W-:Y:S01]  /*2c30*/  HADD2.F32 R5, -RZ, R24.H0_H0 ;  /* 0x20000018ff057230 */ /* 0x020fe20000004100 */
[----:B------:R-:W-:Y:S01]  /*2c40*/  ISETP.GT.AND P0, PT, R3, 0x8, P0 ;  /* 0x000000080300780c */ /* 0x000fe20000704270 */
[----:B------:R-:W-:Y:S03]  /*2c50*/  BSSY B1, `(.L_x_44) ;  /* 0x0000007000017945 */ /* 0x000fe60003800000 */
[----:B------:R-:W-:-:S04]  /*2c60*/  FMUL R5, R5, R90 ;  /* 0x0000005a05057220 */ /* 0x000fc80000400000 */
[----:B------:R-:W-:-:S05]  /*2c70*/  FFMA R5, R30, R23, R5 ;  /* 0x000000171e057223 */ /* 0x000fca0000000005 */
[----:B------:R-:W-:-:S05]  /*2c80*/  F2FP.F16.F32.PACK_AB R5, RZ, R5 ;  /* 0x00000005ff05723e */ /* 0x000fca00000000ff */
[----:B------:R0:W-:Y:S01]  /*2c90*/  @P1 STG.E.U16 desc[UR36][R12.64+0x10], R5 ;  /* 0x000010050c001986 */ /* 0x0001e2000c101524 */
[----:B------:R-:W-:Y:S05]  /*2ca0*/  @!P0 BRA `(.L_x_45) ;  /* 0x0000000000048947 */ /* 0x000fea0003800000 */
[----:B------:R0:W5:Y:S02]  /*2cb0*/  LDG.E.LTC128B.U16 R24, desc[UR36][R8.64+0x12] ;  /* 0x0000122408187981 */ /* 0x000164000c1e1520 */
.L_x_45:
[----:B------:R-:W-:Y:S05]  /*2cc0*/  BSYNC B1 ;  /* 0x0000000000017941 */ /* 0x000fea0003800000 */
.L_x_44:
        /* <DEDUP_REMOVED lines=10> */
.L_x_47:
[----:B------:R-:W-:Y:S05]  /*2d70*/  BSYNC B1 ;  /* 0x0000000000017941 */ /* 0x000fea0003800000 */
.L_x_46:
        /* <DEDUP_REMOVED lines=10> */
.L_x_49:
[----:B------:R-:W-:Y:S05]  /*2e20*/  BSYNC B1 ;  /* 0x0000000000017941 */ /* 0x000fea0003800000 */
.L_x_48:
[----:B0----5:R-:W-:Y:S01]  /*2e30*/  HADD2.F32 R5, -RZ, R24.H0_H0 ;  /* 0x20000018ff057230 */ /* 0x021fe20000004100 */
        /* <DEDUP_REMOVED lines=8> */
.L_x_51:
[----:B------:R-:W-:Y:S05]  /*2ec0*/  BSYNC B1 ;  /* 0x0000000000017941 */ /* 0x000fea0003800000 */
.L_x_50:
        /* <DEDUP_REMOVED lines=9> */
.L_x_53:
[----:B------:R-:W-:Y:S05]  /*2f60*/  BSYNC B1 ;  /* 0x0000000000017941 */ /* 0x000fea0003800000 */
.L_x_52:
        /* <DEDUP_REMOVED lines=10> */
.L_x_55:
[----:B------:R-:W-:Y:S05]  /*3010*/  BSYNC B1 ;  /* 0x0000000000017941 */ /* 0x000fea0003800000 */
.L_x_54:
        /* <DEDUP_REMOVED lines=10> */
.L_x_57:
[----:B------:R-:W-:Y:S05]  /*30c0*/  BSYNC B1 ;  /* 0x0000000000017941 */ /* 0x000fea0003800000 */
.L_x_56:
        /* <DEDUP_REMOVED lines=9> */
.L_x_59:
[----:B------:R-:W-:Y:S05]  /*3160*/  BSYNC B1 ;  /* 0x0000000000017941 */ /* 0x000fea0003800000 */
.L_x_58:
        /* <DEDUP_REMOVED lines=9> */
.L_x_61:
[----:B------:R-:W-:Y:S05]  /*3200*/  BSYNC B1 ;  /* 0x0000000000017941 */ /* 0x000fea0003800000 */
.L_x_60:
        /* <DEDUP_REMOVED lines=10> */
.L_x_63:
[----:B------:R-:W-:Y:S05]  /*32b0*/  BSYNC B1 ;  /* 0x0000000000017941 */ /* 0x000fea0003800000 */
.L_x_62:
        /* <DEDUP_REMOVED lines=10> */
.L_x_65:
[----:B------:R-:W-:Y:S05]  /*3360*/  BSYNC B1 ;  /* 0x0000000000017941 */ /* 0x000fea0003800000 */
.L_x_64:
        /* <DEDUP_REMOVED lines=9> */
.L_x_67:
[----:B------:R-:W-:Y:S05]  /*3400*/  BSYNC B1 ;  /* 0x0000000000017941 */ /* 0x000fea0003800000 */
.L_x_66:
        /* <DEDUP_REMOVED lines=9> */
.L_x_69:
[----:B------:R-:W-:Y:S05]  /*34a0*/  BSYNC B1 ;  /* 0x0000000000017941 */ /* 0x000fea0003800000 */
.L_x_68:
        /* <DEDUP_REMOVED lines=10> */
.L_x_71:
[----:B------:R-:W-:Y:S05]  /*3550*/  BSYNC B1 ;  /* 0x0000000000017941 */ /* 0x000fea0003800000 */
.L_x_70:
        /* <DEDUP_REMOVED lines=10> */
.L_x_73:
[----:B------:R-:W-:Y:S05]  /*3600*/  BSYNC B1 ;  /* 0x0000000000017941 */ /* 0x000fea0003800000 */
.L_x_72:
        /* <DEDUP_REMOVED lines=9> */
.L_x_75:
[----:B------:R-:W-:Y:S05]  /*36a0*/  BSYNC B1 ;  /* 0x0000000000017941 */ /* 0x000fea0003800000 */
.L_x_74:
        /* <DEDUP_REMOVED lines=9> */
.L_x_77:
[----:B------:R-:W-:Y:S05]  /*3740*/  BSYNC B1 ;  /* 0x0000000000017941 */ /* 0x000fea0003800000 */
.L_x_76:
        /* <DEDUP_REMOVED lines=10> */
.L_x_79:
[----:B------:R-:W-:Y:S05]  /*37f0*/  BSYNC B1 ;  /* 0x0000000000017941 */ /* 0x000fea0003800000 */
.L_x_78:
        /* <DEDUP_REMOVED lines=10> */
.L_x_81:
[----:B------:R-:W-:Y:S05]  /*38a0*/  BSYNC B1 ;  /* 0x0000000000017941 */ /* 0x000fea0003800000 */
.L_x_80:
        /* <DEDUP_REMOVED lines=9> */
.L_x_83:
[----:B------:R-:W-:Y:S05]  /*3940*/  BSYNC B1 ;  /* 0x0000000000017941 */ /* 0x000fea0003800000 */
.L_x_82:
        /* <DEDUP_REMOVED lines=9> */
.L_x_85:
[----:B------:R-:W-:Y:S05]  /*39e0*/  BSYNC B1 ;  /* 0x0000000000017941 */ /* 0x000fea0003800000 */
.L_x_84:
        /* <DEDUP_REMOVED lines=10> */
.L_x_87:
[----:B------:R-:W-:Y:S05]  /*3a90*/  BSYNC B1 ;  /* 0x0000000000017941 */ /* 0x000fea0003800000 */
.L_x_86:
        /* <DEDUP_REMOVED lines=10> */
.L_x_89:
[----:B------:R-:W-:Y:S05]  /*3b40*/  BSYNC B1 ;  /* 0x0000000000017941 */ /* 0x000fea0003800000 */
.L_x_88:
        /* <DEDUP_REMOVED lines=9> */
.L_x_91:
[----:B------:R-:W-:Y:S05]  /*3be0*/  BSYNC B1 ;  /* 0x0000000000017941 */ /* 0x000fea0003800000 */
.L_x_90:
        /* <DEDUP_REMOVED lines=9> */
.L_x_93:
[----:B------:R-:W-:Y:S05]  /*3c80*/  BSYNC B1 ;  /* 0x0000000000017941 */ /* 0x000fea0003800000 */
.L_x_92:
        /* <DEDUP_REMOVED lines=10> */
.L_x_95:
[----:B------:R-:W-:Y:S05]  /*3d30*/  BSYNC B1 ;  /* 0x0000000000017941 */ /* 0x000fea0003800000 */
.L_x_94:
        /* <DEDUP_REMOVED lines=10> */
.L_x_97:
[----:B------:R-:W-:Y:S05]  /*3de0*/  BSYNC B1 ;  /* 0x0000000000017941 */ /* 0x000fea0003800000 */
.L_x_96:
        /* <DEDUP_REMOVED lines=9> */
.L_x_99:
[----:B------:R-:W-:Y:S05]  /*3e80*/  BSYNC B1 ;  /* 0x0000000000017941 */ /* 0x000fea0003800000 */
.L_x_98:
        /* <DEDUP_REMOVED lines=9> */
.L_x_101:
[----:B------:R-:W-:Y:S05]  /*3f20*/  BSYNC B1 ;  /* 0x0000000000017941 */ /* 0x000fea0003800000 */
.L_x_100:
        /* <DEDUP_REMOVED lines=10> */
.L_x_103:
[----:B------:R-:W-:Y:S05]  /*3fd0*/  BSYNC B1 ;  /* 0x0000000000017941 */ /* 0x000fea0003800000 */
.L_x_102:
        /* <DEDUP_REMOVED lines=10> */
.L_x_105:
[----:B------:R-:W-:Y:S05]  /*4080*/  BSYNC B1 ;  /* 0x0000000000017941 */ /* 0x000fea0003800000 */
.L_x_104:
        /* <DEDUP_REMOVED lines=9> */
.L_x_107:
[----:B------:R-:W-:Y:S05]  /*4120*/  BSYNC B1 ;  /* 0x0000000000017941 */ /* 0x000fea0003800000 */
.L_x_106:
        /* <DEDUP_REMOVED lines=9> */
.L_x_109:
[----:B------:R-:W-:Y:S05]  /*41c0*/  BSYNC B1 ;  /* 0x0000000000017941 */ /* 0x000fea0003800000 */
.L_x_108:
        /* <DEDUP_REMOVED lines=10> */
.L_x_111:
[----:B------:R-:W-:Y:S05]  /*4270*/  BSYNC B1 ;  /* 0x0000000000017941 */ /* 0x000fea0003800000 */
.L_x_110:
        /* <DEDUP_REMOVED lines=10> */
.L_x_113:
[----:B------:R-:W-:Y:S05]  /*4320*/  BSYNC B1 ;  /* 0x0000000000017941 */ /* 0x000fea0003800000 */
.L_x_112:
        /* <DEDUP_REMOVED lines=9> */
.L_x_115:
[----:B------:R-:W-:Y:S05]  /*43c0*/  BSYNC B1 ;  /* 0x0000000000017941 */ /* 0x000fea0003800000 */
.L_x_114:
        /* <DEDUP_REMOVED lines=9> */
.L_x_117:
[----:B------:R-:W-:Y:S05]  /*4460*/  BSYNC B1 ;  /* 0x0000000000017941 */ /* 0x000fea0003800000 */
.L_x_116:
        /* <DEDUP_REMOVED lines=10> */
.L_x_119:
[----:B------:R-:W-:Y:S05]  /*4510*/  BSYNC B1 ;  /* 0x0000000000017941 */ /* 0x000fea0003800000 */
.L_x_118:
        /* <DEDUP_REMOVED lines=10> */
.L_x_121:
[----:B------:R-:W-:Y:S05]  /*45c0*/  BSYNC B1 ;  /* 0x0000000000017941 */ /* 0x000fea0003800000 */
.L_x_120:
        /* <DEDUP_REMOVED lines=9> */
.L_x_123:
[----:B------:R-:W-:Y:S05]  /*4660*/  BSYNC B1 ;  /* 0x0000000000017941 */ /* 0x000fea0003800000 */
.L_x_122:
        /* <DEDUP_REMOVED lines=9> */
.L_x_125:
[----:B------:R-:W-:Y:S05]  /*4700*/  BSYNC B1 ;  /* 0x0000000000017941 */ /* 0x000fea0003800000 */
.L_x_124:
        /* <DEDUP_REMOVED lines=10> */
.L_x_127:
[----:B------:R-:W-:Y:S05]  /*47b0*/  BSYNC B1 ;  /* 0x0000000000017941 */ /* 0x000fea0003800000 */
.L_x_126:
        /* <DEDUP_REMOVED lines=10> */
.L_x_129:
[----:B------:R-:W-:Y:S05]  /*4860*/  BSYNC B1 ;  /* 0x0000000000017941 */ /* 0x000fea0003800000 */
.L_x_128:
        /* <DEDUP_REMOVED lines=9> */
.L_x_131:
[----:B------:R-:W-:Y:S05]  /*4900*/  BSYNC B1 ;  /* 0x0000000000017941 */ /* 0x000fea0003800000 */
.L_x_130:
        /* <DEDUP_REMOVED lines=9> */
.L_x_133:
[----:B------:R-:W-:Y:S05]  /*49a0*/  BSYNC B1 ;  /* 0x0000000000017941 */ /* 0x000fea0003800000 */
.L_x_132:
        /* <DEDUP_REMOVED lines=10> */
.L_x_135:
[----:B------:R-:W-:Y:S05]  /*4a50*/  BSYNC B1 ;  /* 0x0000000000017941 */ /* 0x000fea0003800000 */
.L_x_134:
        /* <DEDUP_REMOVED lines=10> */
.L_x_137:
[----:B------:R-:W-:Y:S05]  /*4b00*/  BSYNC B1 ;  /* 0x0000000000017941 */ /* 0x000fea0003800000 */
.L_x_136:
        /* <DEDUP_REMOVED lines=9> */
.L_x_139:
[----:B------:R-:W-:Y:S05]  /*4ba0*/  BSYNC B1 ;  /* 0x0000000000017941 */ /* 0x000fea0003800000 */
.L_x_138:
        /* <DEDUP_REMOVED lines=9> */
.L_x_141:
[----:B------:R-:W-:Y:S05]  /*4c40*/  BSYNC B1 ;  /* 0x0000000000017941 */ /* 0x000fea0003800000 */
.L_x_140:
        /* <DEDUP_REMOVED lines=10> */
.L_x_143:
[----:B------:R-:W-:Y:S05]  /*4cf0*/  BSYNC B1 ;  /* 0x0000000000017941 */ /* 0x000fea0003800000 */
.L_x_142:
        /* <DEDUP_REMOVED lines=10> */
.L_x_145:
[----:B------:R-:W-:Y:S05]  /*4da0*/  BSYNC B1 ;  /* 0x0000000000017941 */ /* 0x000fea0003800000 */
.L_x_144:
        /* <DEDUP_REMOVED lines=9> */
.L_x_147:
[----:B------:R-:W-:Y:S05]  /*4e40*/  BSYNC B1 ;  /* 0x0000000000017941 */ /* 0x000fea0003800000 */
.L_x_146:
        /* <DEDUP_REMOVED lines=9> */
.L_x_149:
[----:B------:R-:W-:Y:S05]  /*4ee0*/  BSYNC B1 ;  /* 0x0000000000017941 */ /* 0x000fea0003800000 */
.L_x_148:
        /* <DEDUP_REMOVED lines=10> */
.L_x_151:
[----:B------:R-:W-:Y:S05]  /*4f90*/  BSYNC B1 ;  /* 0x0000000000017941 */ /* 0x000fea0003800000 */
.L_x_150:
[----:B-----5:R-:W-:Y:S01]  /*4fa0*/  HADD2.F32 R5, -RZ, R24.H0_H0 ;  /* 0x20000018ff057230 */ /* 0x020fe20000004100 */
[----:B------:R-:W-:Y:S01]  /*4fb0*/  ISETP.GT.AND P0, PT, R4, 0x79, PT ;  /* 0x000000790400780c */ /* 0x000fe20003f04270 */
[----:B------:R-:W-:Y:S01]  /*4fc0*/  @P2 IMAD.MOV.U32 R4, RZ, RZ, R10 ;  /* 0x000000ffff042224 */ /* 0x000fe200078e000a */
[----:B------:R-:W-:Y:S02]  /*4fd0*/  BSSY B1, `(.L_x_152) ;  /* 0x000000a000017945 */ /* 0x000fe40003800000 */
[----:B------:R-:W-:Y:S01]  /*4fe0*/  FMUL R5, R5, R90 ;  /* 0x0000005a05057220 */ /* 0x000fe20000400000 */
[----:B------:R-:W-:-:S03]  /*4ff0*/  ISETP.GT.AND P3, PT, R3, RZ, P0 ;  /* 0x000000ff0300720c */ /* 0x000fc60000764270 */
[----:B------:R-:W-:-:S05]  /*5000*/  FFMA R5, R84, R23, R5 ;  /* 0x0000001754057223 */ /* 0x000fca0000000005 */
[----:B------:R-:W-:-:S04]  /*5010*/  F2FP.F16.F32.PACK_AB R5, RZ, R5 ;  /* 0x00000005ff05723e */ /* 0x000fc800000000ff */
[----:B0-----:R-:W-:Y:S01]  /*5020*/  PRMT R14, R5, 0x7610, R14 ;  /* 0x00007610050e7816 */ /* 0x001fe2000000000e */
[----:B------:R-:W-:-:S05]  /*5030*/  @P2 IMAD.MOV.U32 R5, RZ, RZ, R11 ;  /* 0x000000ffff052224 */ /* 0x000fca00078e000b */
[----:B------:R0:W-:Y:S01]  /*5040*/  @P2 STG.E.U16 desc[UR36][R4.64+0xf0], R14 ;  /* 0x0000f00e04002986 */ /* 0x0001e2000c101524 */
[----:B------:R-:W-:Y:S05]  /*5050*/  @!P3 BRA `(.L_x_153) ;  /* 0x000000000004b947 */ /* 0x000fea0003800000 */
[----:B------:R0:W5:Y:S02]  /*5060*/  LDG.E.LTC128B.U16 R24, desc[UR36][R6.64+0xf2] ;  /* 0x0000f22406187981 */ /* 0x000164000c1e1520 */
.L_x_153:
[----:B------:R-:W-:Y:S05]  /*5070*/  BSYNC B1 ;  /* 0x0000000000017941 */ /* 0x000fea0003800000 */
.L_x_152:
        /* <DEDUP_REMOVED lines=9> */
.L_x_155:
[----:B------:R-:W-:Y:S05]  /*5110*/  BSYNC B1 ;  /* 0x0000000000017941 */ /* 0x000fea0003800000 */
.L_x_154:
[----:B-----5:R-:W-:Y:S01]  /*5120*/  HADD2.F32 R5, -RZ, R24.H0_H0 ;  /* 0x20000018ff057230 */ /* 0x020fe20000004100 */
[----:B------:R-:W-:Y:S01]  /*5130*/  ISETP.GT.AND P0, PT, R3, 0x8, P0 ;  /* 0x000000080300780c */ /* 0x000fe20000704270 */
[----:B0-----:R-:W-:Y:S01]  /*5140*/  @P1 IMAD.MOV.U32 R4, RZ, RZ, R12 ;  /* 0x000000ffff041224 */ /* 0x001fe200078e000c */
[----:B------:R-:W-:Y:S02]  /*5150*/  BSSY B1, `(.L_x_156) ;  /* 0x0000009000017945 */ /* 0x000fe40003800000 */
[----:B------:R-:W-:-:S04]  /*5160*/  FMUL R5, R5, R90 ;  /* 0x0000005a05057220 */ /* 0x000fc80000400000 */
[----:B------:R-:W-:-:S05]  /*5170*/  FFMA R5, R86, R23, R5 ;  /* 0x0000001756057223 */ /* 0x000fca0000000005 */
[----:B------:R-:W-:-:S04]  /*5180*/  F2FP.F16.F32.PACK_AB R5, RZ, R5 ;  /* 0x00000005ff05723e */ /* 0x000fc800000000ff */
[----:B-1-3--:R-:W-:Y:S01]  /*5190*/  PRMT R6, R5, 0x7610, R6 ;  /* 0x0000761005067816 */ /* 0x00afe20000000006 */
[----:B------:R-:W-:-:S05]  /*51a0*/  @P1 IMAD.MOV.U32 R5, RZ, RZ, R13 ;  /* 0x000000ffff051224 */ /* 0x000fca00078e000d */
[----:B------:R0:W-:Y:S01]  /*51b0*/  @P1 STG.E.U16 desc[UR36][R4.64+0xf0], R6 ;  /* 0x0000f00604001986 */ /* 0x0001e2000c101524 */
[----:B------:R-:W-:Y:S05]  /*51c0*/  @!P0 BRA `(.L_x_157) ;  /* 0x0000000000048947 */ /* 0x000fea0003800000 */
[----:B------:R1:W5:Y:S02]  /*51d0*/  LDG.E.LTC128B.U16 R24, desc[UR36][R8.64+0xf2] ;  /* 0x0000f22408187981 */ /* 0x000364000c1e1520 */
.L_x_157:
[----:B------:R-:W-:Y:S05]  /*51e0*/  BSYNC B1 ;  /* 0x0000000000017941 */ /* 0x000fea0003800000 */
.L_x_156:
[----:B------:R-:W-:Y:S05]  /*51f0*/  @!P0 BRA `(.L_x_158) ;  /* 0x0000001000e88947 */ /* 0x000fea0003800000 */
[----:B-----5:R-:W-:-:S05]  /*5200*/  HADD2.F32 R3, -RZ, R24.H0_H0 ;  /* 0x20000018ff037230 */ /* 0x020fca0000004100 */
[----:B0-----:R-:W-:-:S04]  /*5210*/  FMUL R4, R3, R90 ;  /* 0x0000005a03047220 */ /* 0x001fc80000400000 */
[----:B------:R-:W-:-:S05]  /*5220*/  FFMA R4, R87, R23, R4 ;  /* 0x0000001757047223 */ /* 0x000fca0000000004 */
[----:B------:R-:W-:-:S05]  /*5230*/  F2FP.F16.F32.PACK_AB R4, RZ, R4 ;  /* 0x00000004ff04723e */ /* 0x000fca00000000ff */
[----:B------:R3:W-:Y:S01]  /*5240*/  STG.E.U16 desc[UR36][R12.64+0xf2], R4 ;  /* 0x0000f2040c007986 */ /* 0x0007e2000c101524 */
[----:B------:R-:W-:Y:S05]  /*5250*/  BRA `(.L_x_158) ;  /* 0x0000001000d07947 */ /* 0x000fea0003800000 */
.L_x_33:
[----:B------:R-:W-:Y:S01]  /*5260*/  ISETP.GT.AND P3, PT, R4, 0x1, PT ;  /* 0x000000010400780c */ /* 0x000fe20003f64270 */
[----:B------:R-:W-:Y:S01]  /*5270*/  ULDC.64 UR4, c[0x0][0x5c0] ;  /* 0x0001700000047ab9 */ /* 0x000fe20000000a00 */
[-C--:B------:R-:W-:Y:S01]  /*5280*/  FMUL R24, R24, R23.reuse ;  /* 0x0000001718187220 */ /* 0x080fe20000400000 */
[----:B------:R-:W-:Y:S01]  /*5290*/  LEA R6, P4, R106, UR4, 0x1 ;  /* 0x000000046a067c11 */ /* 0x000fe2000f8808ff */
[-C--:B------:R-:W-:Y:S01]  /*52a0*/  FMUL R25, R25, R23.reuse ;  /* 0x0000001719197220 */ /* 0x080fe20000400000 */
[----:B------:R-:W-:Y:S01]  /*52b0*/  ISETP.GT.AND P0, PT, R3, RZ, P3 ;  /* 0x000000ff0300720c */ /* 0x000fe20001f04270 */
[-C--:B------:R-:W-:Y:S01]  /*52c0*/  FMUL R26, R26, R23.reuse ;  /* 0x000000171a1a7220 */ /* 0x080fe20000400000 */
[----:B------:R-:W-:Y:S01]  /*52d0*/  F2FP.F16.F32.PACK_AB R24, RZ, R24 ;  /* 0x00000018ff18723e */ /* 0x000fe200000000ff */
[-C--:B------:R-:W-:Y:S01]  /*52e0*/  FMUL R27, R27, R23.reuse ;  /* 0x000000171b1b7220 */ /* 0x080fe20000400000 */
[----:B------:R-:W-:Y:S01]  /*52f0*/  LEA.HI.X R7, R106, UR5, R103, 0x1, P4 ;  /* 0x000000056a077c11 */ /* 0x000fe2000a0f0c67 */
[----:B------:R-:W-:Y:S01]  /*5300*/  FMUL R28, R28, R23 ;  /* 0x000000171c1c7220 */ /* 0x000fe20000400000 */
[----:B------:R-:W-:Y:S01]  /*5310*/  F2FP.F16.F32.PACK_AB R25, RZ, R25 ;  /* 0x00000019ff19723e */ /* 0x000fe200000000ff */
[-C--:B------:R-:W-:Y:S01]  /*5320*/  FMUL R29, R29, R23.reuse ;  /* 0x000000171d1d7220 */ /* 0x080fe20000400000 */
[----:B------:R-:W-:Y:S01]  /*5330*/  ISETP.GT.AND P2, PT, R3, 0x8, P2 ;  /* 0x000000080300780c */ /* 0x000fe20001744270 */
[----:B------:R-:W-:Y:S01]  /*5340*/  @P1 STG.E.U16 desc[UR36][R6.64], R24 ;  /* 0x0000001806001986 */ /* 0x000fe2000c101524 */
[----:B------:R-:W-:Y:S01]  /*5350*/  ISETP.GT.AND P1, PT, R4, 0x8, PT ;  /* 0x000000080400780c */ /* 0x000fe20003f24270 */
[-C--:B------:R-:W-:Y:S01]  /*5360*/  FMUL R30, R30, R23.reuse ;  /* 0x000000171e1e7220 */ /* 0x080fe20000400000 */
[C---:B------:R-:W-:Y:S01]  /*5370*/  SHF.L.U64.HI R5, R91.reuse, 0x1, R92 ;  /* 0x000000015b057819 */ /* 0x040fe2000001025c */
[----:B------:R-:W-:Y:S01]  /*5380*/  @P0 STG.E.U16 desc[UR36][R6.64+0x2], R25 ;  /* 0x0000021906000986 */ /* 0x000fe2000c101524 */
[----:B------:R-:W-:Y:S01]  /*5390*/  LEA R8, P5, R91, R6, 0x1 ;  /* 0x000000065b087211 */ /* 0x000fe200078a08ff */
[-C--:B------:R-:W-:Y:S01]  /*53a0*/  FMUL R31, R31, R23.reuse ;  /* 0x000000171f1f7220 */ /* 0x080fe20000400000 */
[----:B------:R-:W-:Y:S01]  /*53b0*/  ISETP.GT.AND P3, PT, R3, 0x8, P3 ;  /* 0x000000080300780c */ /* 0x000fe20001f64270 */
[-C--:B------:R-:W-:Y:S01]  /*53c0*/  FMUL R32, R32, R23.reuse ;  /* 0x0000001720207220 */ /* 0x080fe20000400000 */
[----:B------:R-:W-:Y:S01]  /*53d0*/  ISETP.GT.AND P0, PT, R4, 0x9, PT ;  /* 0x000000090400780c */ /* 0x000fe20003f04270 */
[----:B------:R-:W-:Y:S01]  /*53e0*/  IMAD.X R9, R5, 0x1, R7, P5 ;  /* 0x0000000105097824 */ /* 0x000fe200028e0607 */
[----:B------:R-:W-:Y:S01]  /*53f0*/  ISETP.GT.AND P4, PT, R3, RZ, P1 ;  /* 0x000000ff0300720c */ /* 0x000fe20000f84270 */
[-C--:B------:R-:W-:Y:S01]  /*5400*/  FMUL R33, R33, R23.reuse ;  /* 0x0000001721217220 */ /* 0x080fe20000400000 */
[----:B------:R-:W-:Y:S01]  /*5410*/  F2FP.F16.F32.PACK_AB R26, RZ, R26 ;  /* 0x0000001aff1a723e */ /* 0x000fe200000000ff */
[-C--:B------:R-:W-:Y:S01]  /*5420*/  FMUL R34, R34, R23.reuse ;  /* 0x0000001722227220 */ /* 0x080fe20000400000 */
[----:B------:R-:W-:Y:S01]  /*5430*/  ISETP.GT.AND P5, PT, R3, RZ, P0 ;  /* 0x000000ff0300720c */ /* 0x000fe200007a4270 */
[----:B------:R-:W-:Y:S01]  /*5440*/  FMUL R35, R35, R23 ;  /* 0x0000001723237220 */ /* 0x000fe20000400000 */
[----:B------:R-:W-:Y:S01]  /*5450*/  F2FP.F16.F32.PACK_AB R27, RZ, R27 ;  /* 0x0000001bff1b723e */ /* 0x000fe200000000ff */
[----:B------:R-:W-:Y:S01]  /*5460*/  @P2 STG.E.U16 desc[UR36][R8.64], R26 ;  /* 0x0000001a08002986 */ /* 0x000fe2000c101524 */
[----:B------:R-:W-:Y:S01]  /*5470*/  F2FP.F16.F32.PACK_AB R28, RZ, R28 ;  /* 0x0000001cff1c723e */ /* 0x000fe200000000ff */
[-C--:B------:R-:W-:Y:S01]  /*5480*/  FMUL R36, R36, R23.reuse ;  /* 0x0000001724247220 */ /* 0x080fe20000400000 */
[----:B------:R-:W-:Y:S01]  /*5490*/  ISETP.GT.AND P2, PT, R3, 0x8, P1 ;  /* 0x000000080300780c */ /* 0x000fe20000f44270 */
[----:B------:R-:W-:Y:S01]  /*54a0*/  @P3 STG.E.U16 desc[UR36][R8.64+0x2], R27 ;  /* 0x0000021b08003986 */ /* 0x000fe2000c101524 */
[----:B------:R-:W-:Y:S01]  /*54b0*/  ISETP.GT.AND P1, PT, R4, 0x10, PT ;  /* 0x000000100400780c */ /* 0x000fe20003f24270 */
[----:B------:R-:W-:Y:S01]  /*54c0*/  FMUL R37, R37, R23 ;  /* 0x0000001725257220 */ /* 0x000fe20000400000 */
[----:B------:R-:W-:Y:S01]  /*54d0*/  F2FP.F16.F32.PACK_AB R29, RZ, R29 ;  /* 0x0000001dff1d723e */ /* 0x000fe200000000ff */
[----:B------:R-:W-:Y:S01]  /*54e0*/  @P4 STG.E.U16 desc[UR36][R6.64+0x10], R28 ;  /* 0x0000101c06004986 */ /* 0x000fe2000c101524 */
[C---:B------:R-:W-:Y:S01]  /*54f0*/  ISETP.GT.AND P3, PT, R3.reuse, 0x8, P0 ;  /* 0x000000080300780c */ /* 0x040fe20000764270 */
[-C--:B------:R-:W-:Y:S01]  /*5500*/  FMUL R38, R38, R23.reuse ;  /* 0x0000001726267220 */ /* 0x080fe20000400000 */
[----:B------:R-:W-:Y:S01]  /*5510*/  ISETP.GT.AND P0, PT, R4, 0x11, PT ;  /* 0x000000110400780c */ /* 0x000fe20003f04270 */
[----:B------:R-:W-:Y:S01]  /*5520*/  @P5 STG.E.U16 desc[UR36][R6.64+0x12], R29 ;  /* 0x0000121d06005986 */ /* 0x000fe2000c101524 */
        /* <DEDUP_REMOVED lines=161> */
[----:B------:R-:W-:Y:S01]  /*5f40*/  FMUL R87, R87, R23 ;  /* 0x0000001757577220 */ /* 0x000fe20000400000 */
[----:B------:R-:W-:-:S02]  /*5f50*/  F2FP.F16.F32.PACK_AB R62, RZ, R62 ;  /* 0x0000003eff3e723e */ /* 0x000fc400000000ff */
[C---:B------:R-:W-:Y:S02]  /*5f60*/  ISETP.GT.AND P5, PT, R3.reuse, RZ, P0 ;  /* 0x000000ff0300720c */ /* 0x040fe400007a4270 */
[----:B------:R-:W-:Y:S01]  /*5f70*/  F2FP.F16.F32.PACK_AB R63, RZ, R63 ;  /* 0x0000003fff3f723e */ /* 0x000fe200000000ff */
[----:B------:R-:W-:Y:S01]  /*5f80*/  @P2 STG.E.U16 desc[UR36][R8.64+0x90], R62 ;  /* 0x0000903e08002986 */ /* 0x000fe2000c101524 */
[----:B------:R-:W-:Y:S02]  /*5f90*/  F2FP.F16.F32.PACK_AB R64, RZ, R64 ;  /* 0x00000040ff40723e */ /* 0x000fe400000000ff */
[C---:B------:R-:W-:Y:S01]  /*5fa0*/  ISETP.GT.AND P2, PT, R3.reuse, 0x8, P1 ;  /* 0x000000080300780c */ /* 0x040fe20000f44270 */
[----:B------:R-:W-:Y:S01]  /*5fb0*/  @P3 STG.E.U16 desc[UR36][R8.64+0x92], R63 ;  /* 0x0000923f08003986 */ /* 0x000fe2000c101524 */
[----:B------:R-:W-:Y:S02]  /*5fc0*/  ISETP.GT.AND P1, PT, R4, 0x58, PT ;  /* 0x000000580400780c */ /* 0x000fe40003f24270 */
[----:B------:R-:W-:Y:S01]  /*5fd0*/  F2FP.F16.F32.PACK_AB R65, RZ, R65 ;  /* 0x00000041ff41723e */ /* 0x000fe200000000ff */
[----:B------:R-:W-:Y:S01]  /*5fe0*/  @P4 STG.E.U16 desc[UR36][R6.64+0xa0], R64 ;  /* 0x0000a04006004986 */ /* 0x000fe2000c101524 */
[----:B------:R-:W-:-:S02]  /*5ff0*/  ISETP.GT.AND P3, PT, R3, 0x8, P0 ;  /* 0x000000080300780c */ /* 0x000fc40000764270 */
[----:B------:R-:W-:Y:S01]  /*6000*/  ISETP.GT.AND P0, PT, R4, 0x59, PT ;  /* 0x000000590400780c */ /* 0x000fe20003f04270 */
[----:B------:R-:W-:Y:S01]  /*6010*/  @P5 STG.E.U16 desc[UR36][R6.64+0xa2], R65 ;  /* 0x0000a24106005986 */ /* 0x000fe2000c101524 */
[C---:B------:R-:W-:Y:S02]  /*6020*/  ISETP.GT.AND P4, PT, R3.reuse, RZ, P1 ;  /* 0x000000ff0300720c */ /* 0x040fe40000f84270 */
[----:B------:R-:W-:Y:S02]  /*6030*/  F2FP.F16.F32.PACK_AB R66, RZ, R66 ;  /* 0x00000042ff42723e */ /* 0x000fe400000000ff */
[----:B------:R-:W-:Y:S02]  /*6040*/  ISETP.GT.AND P5, PT, R3, RZ, P0 ;  /* 0x000000ff0300720c */ /* 0x000fe400007a4270 */
[----:B------:R-:W-:Y:S01]  /*6050*/  F2FP.F16.F32.PACK_AB R67, RZ, R67 ;  /* 0x00000043ff43723e */ /* 0x000fe200000000ff */
[----:B------:R-:W-:Y:S01]  /*6060*/  @P2 STG.E.U16 desc[UR36][R8.64+0xa0], R66 ;  /* 0x0000a04208002986 */ /* 0x000fe2000c101524 */
[----:B------:R-:W-:-:S02]  /*6070*/  F2FP.F16.F32.PACK_AB R68, RZ, R68 ;  /* 0x00000044ff44723e */ /* 0x000fc400000000ff */
[C---:B------:R-:W-:Y:S01]  /*6080*/  ISETP.GT.AND P2, PT, R3.reuse, 0x8, P1 ;  /* 0x000000080300780c */ /* 0x040fe20000f44270 */
[----:B------:R-:W-:Y:S01]  /*6090*/  @P3 STG.E.U16 desc[UR36][R8.64+0xa2], R67 ;  /* 0x0000a24308003986 */ /* 0x000fe2000c101524 */
[C---:B------:R-:W-:Y:S02]  /*60a0*/  ISETP.GT.AND P1, PT, R4.reuse, 0x60, PT ;  /* 0x000000600400780c */ /* 0x040fe40003f24270 */
[----:B------:R-:W-:Y:S01]  /*60b0*/  F2FP.F16.F32.PACK_AB R69, RZ, R69 ;  /* 0x00000045ff45723e */ /* 0x000fe200000000ff */
[----:B------:R-:W-:Y:S01]  /*60c0*/  @P4 STG.E.U16 desc[UR36][R6.64+0xb0], R68 ;  /* 0x0000b04406004986 */ /* 0x000fe2000c101524 */
[C---:B------:R-:W-:Y:S02]  /*60d0*/  ISETP.GT.AND P3, PT, R3.reuse, 0x8, P0 ;  /* 0x000000080300780c */ /* 0x040fe40000764270 */
[----:B------:R-:W-:Y:S01]  /*60e0*/  ISETP.GT.AND P0, PT, R4, 0x61, PT ;  /* 0x000000610400780c */ /* 0x000fe20003f04270 */
[----:B------:R-:W-:Y:S01]  /*60f0*/  @P5 STG.E.U16 desc[UR36][R6.64+0xb2], R69 ;  /* 0x0000b24506005986 */ /* 0x000fe2000c101524 */
[----:B------:R-:W-:-:S02]  /*6100*/  ISETP.GT.AND P4, PT, R3, RZ, P1 ;  /* 0x000000ff0300720c */ /* 0x000fc40000f84270 */
[C---:B------:R-:W-:Y:S02]  /*6110*/  ISETP.GT.AND P5, PT, R3.reuse, RZ, P0 ;  /* 0x000000ff0300720c */ /* 0x040fe400007a4270 */
[----:B------:R-:W-:Y:S02]  /*6120*/  F2FP.F16.F32.PACK_AB R70, RZ, R70 ;  /* 0x00000046ff46723e */ /* 0x000fe400000000ff */
[----:B------:R-:W-:Y:S02]  /*6130*/  F2FP.F16.F32.PACK_AB R71, RZ, R71 ;  /* 0x00000047ff47723e */ /* 0x000fe400000000ff */
[----:B------:R-:W-:Y:S01]  /*6140*/  F2FP.F16.F32.PACK_AB R72, RZ, R72 ;  /* 0x00000048ff48723e */ /* 0x000fe200000000ff */
[----:B------:R-:W-:Y:S01]  /*6150*/  @P2 STG.E.U16 desc[UR36][R8.64+0xb0], R70 ;  /* 0x0000b04608002986 */ /* 0x000fe2000c101524 */
[----:B------:R-:W-:Y:S02]  /*6160*/  F2FP.F16.F32.PACK_AB R73, RZ, R73 ;  /* 0x00000049ff49723e */ /* 0x000fe400000000ff */
[C---:B------:R-:W-:Y:S01]  /*6170*/  ISETP.GT.AND P1, PT, R3.reuse, 0x8, P1 ;  /* 0x000000080300780c */ /* 0x040fe20000f24270 */
[----:B------:R-:W-:Y:S01]  /*6180*/  @P3 STG.E.U16 desc[UR36][R8.64+0xb2], R71 ;  /* 0x0000b24708003986 */ /* 0x000fe2000c101524 */
[----:B------:R-:W-:-:S02]  /*6190*/  ISETP.GT.AND P2, PT, R3, 0x8, P0 ;  /* 0x000000080300780c */ /* 0x000fc40000744270 */
[C---:B------:R-:W-:Y:S01]  /*61a0*/  ISETP.GT.AND P0, PT, R4.reuse, 0x69, PT ;  /* 0x000000690400780c */ /* 0x040fe20003f04270 */
[----:B------:R-:W-:Y:S01]  /*61b0*/  @P4 STG.E.U16 desc[UR36][R6.64+0xc0], R72 ;  /* 0x0000c04806004986 */ /* 0x000fe2000c101524 */
[----:B------:R-:W-:Y:S02]  /*61c0*/  ISETP.GT.AND P4, PT, R4, 0x68, PT ;  /* 0x000000680400780c */ /* 0x000fe40003f84270 */
[----:B------:R-:W-:Y:S01]  /*61d0*/  F2FP.F16.F32.PACK_AB R74, RZ, R74 ;  /* 0x0000004aff4a723e */ /* 0x000fe200000000ff */
[----:B------:R-:W-:Y:S01]  /*61e0*/  @P5 STG.E.U16 desc[UR36][R6.64+0xc2], R73 ;  /* 0x0000c24906005986 */ /* 0x000fe2000c101524 */
[C---:B------:R-:W-:Y:S02]  /*61f0*/  ISETP.GT.AND P5, PT, R3.reuse, RZ, P4 ;  /* 0x000000ff0300720c */ /* 0x040fe400027a4270 */
[----:B------:R-:W-:Y:S01]  /*6200*/  ISETP.GT.AND P3, PT, R3, RZ, P0 ;  /* 0x000000ff0300720c */ /* 0x000fe20000764270 */
[----:B------:R-:W-:Y:S01]  /*6210*/  @P1 STG.E.U16 desc[UR36][R8.64+0xc0], R74 ;  /* 0x0000c04a08001986 */ /* 0x000fe2000c101524 */
[----:B------:R-:W-:-:S02]  /*6220*/  F2FP.F16.F32.PACK_AB R75, RZ, R75 ;  /* 0x0000004bff4b723e */ /* 0x000fc400000000ff */
[----:B------:R-:W-:Y:S02]  /*6230*/  F2FP.F16.F32.PACK_AB R76, RZ, R76 ;  /* 0x0000004cff4c723e */ /* 0x000fe400000000ff */
[C---:B------:R-:W-:Y:S01]  /*6240*/  ISETP.GT.AND P4, PT, R3.reuse, 0x8, P4 ;  /* 0x000000080300780c */ /* 0x040fe20002784270 */
[----:B------:R-:W-:Y:S01]  /*6250*/  @P2 STG.E.U16 desc[UR36][R8.64+0xc2], R75 ;  /* 0x0000c24b08002986 */ /* 0x000fe2000c101524 */
[----:B------:R-:W-:Y:S02]  /*6260*/  F2FP.F16.F32.PACK_AB R77, RZ, R77 ;  /* 0x0000004dff4d723e */ /* 0x000fe400000000ff */
[C---:B------:R-:W-:Y:S01]  /*6270*/  ISETP.GT.AND P2, PT, R4.reuse, 0x71, PT ;  /* 0x000000710400780c */ /* 0x040fe20003f44270 */
[----:B------:R-:W-:Y:S01]  /*6280*/  @P5 STG.E.U16 desc[UR36][R6.64+0xd0], R76 ;  /* 0x0000d04c06005986 */ /* 0x000fe2000c101524 */
[----:B------:R-:W-:Y:S02]  /*6290*/  ISETP.GT.AND P5, PT, R3, 0x8, P0 ;  /* 0x000000080300780c */ /* 0x000fe400007a4270 */
[C---:B------:R-:W-:Y:S01]  /*62a0*/  ISETP.GT.AND P1, PT, R4.reuse, 0x78, PT ;  /* 0x000000780400780c */ /* 0x040fe20003f24270 */
[----:B------:R-:W-:Y:S01]  /*62b0*/  @P3 STG.E.U16 desc[UR36][R6.64+0xd2], R77 ;  /* 0x0000d24d06003986 */ /* 0x000fe2000c101524 */
[----:B------:R-:W-:-:S02]  /*62c0*/  ISETP.GT.AND P3, PT, R4, 0x70, PT ;  /* 0x000000700400780c */ /* 0x000fc40003f64270 */
[----:B------:R-:W-:Y:S01]  /*62d0*/  ISETP.GT.AND P0, PT, R4, 0x79, PT ;  /* 0x000000790400780c */ /* 0x000fe20003f04270 */
[----:B------:R-:W-:Y:S01]  /*62e0*/  @P4 IMAD.MOV.U32 R4, RZ, RZ, R8 ;  /* 0x000000ffff044224 */ /* 0x000fe200078e0008 */
[----:B------:R-:W-:Y:S01]  /*62f0*/  F2FP.F16.F32.PACK_AB R78, RZ, R78 ;  /* 0x0000004eff4e723e */ /* 0x000fe200000000ff */
[----:B------:R-:W-:Y:S01]  /*6300*/  @P4 IMAD.MOV.U32 R5, RZ, RZ, R9 ;  /* 0x000000ffff054224 */ /* 0x000fe200078e0009 */
[----:B------:R-:W-:Y:S02]  /*6310*/  F2FP.F16.F32.PACK_AB R79, RZ, R79 ;  /* 0x0000004fff4f723e */ /* 0x000fe400000000ff */
[----:B------:R-:W-:Y:S02]  /*6320*/  F2FP.F16.F32.PACK_AB R80, RZ, R80 ;  /* 0x00000050ff50723e */ /* 0x000fe400000000ff */
[----:B------:R0:W-:Y:S01]  /*6330*/  @P4 STG.E.U16 desc[UR36][R4.64+0xd0], R78 ;  /* 0x0000d04e04004986 */ /* 0x0001e2000c101524 */
[----:B------:R-:W-:Y:S02]  /*6340*/  ISETP.GT.AND P4, PT, R3, RZ, P2 ;  /* 0x000000ff0300720c */ /* 0x000fe40001784270 */
[----:B------:R-:W-:-:S02]  /*6350*/  F2FP.F16.F32.PACK_AB R81, RZ, R81 ;  /* 0x00000051ff51723e */ /* 0x000fc400000000ff */
[----:B------:R-:W-:Y:S02]  /*6360*/  ISETP.GT.AND P2, PT, R3, 0x8, P2 ;  /* 0x000000080300780c */ /* 0x000fe40001744270 */
[----:B------:R-:W-:Y:S02]  /*6370*/  F2FP.F16.F32.PACK_AB R82, RZ, R82 ;  /* 0x00000052ff52723e */ /* 0x000fe400000000ff */
[----:B------:R-:W-:Y:S02]  /*6380*/  F2FP.F16.F32.PACK_AB R83, RZ, R83 ;  /* 0x00000053ff53723e */ /* 0x000fe400000000ff */
[----:B------:R-:W-:Y:S01]  /*6390*/  F2FP.F16.F32.PACK_AB R84, RZ, R84 ;  /* 0x00000054ff54723e */ /* 0x000fe200000000ff */
[----:B0-----:R-:W-:Y:S01]  /*63a0*/  @P5 IMAD.MOV.U32 R4, RZ, RZ, R8 ;  /* 0x000000ffff045224 */ /* 0x001fe200078e0008 */
[----:B------:R-:W-:Y:S01]  /*63b0*/  F2FP.F16.F32.PACK_AB R85, RZ, R85 ;  /* 0x00000055ff55723e */ /* 0x000fe200000000ff */
[----:B------:R-:W-:Y:S01]  /*63c0*/  @P5 IMAD.MOV.U32 R5, RZ, RZ, R9 ;  /* 0x000000ffff055224 */ /* 0x000fe200078e0009 */
[----:B------:R-:W-:-:S02]  /*63d0*/  F2FP.F16.F32.PACK_AB R86, RZ, R86 ;  /* 0x00000056ff56723e */ /* 0x000fc400000000ff */
[----:B------:R-:W-:Y:S02]  /*63e0*/  F2FP.F16.F32.PACK_AB R87, RZ, R87 ;  /* 0x00000057ff57723e */ /* 0x000fe400000000ff */
[----:B------:R0:W-:Y:S01]  /*63f0*/  @P5 STG.E.U16 desc[UR36][R4.64+0xd2], R79 ;  /* 0x0000d24f04005986 */ /* 0x0001e2000c101524 */
[C---:B------:R-:W-:Y:S02]  /*6400*/  ISETP.GT.AND P5, PT, R3.reuse, RZ, P3 ;  /* 0x000000ff0300720c */ /* 0x040fe40001fa4270 */
[----:B------:R-:W-:-:S11]  /*6410*/  ISETP.GT.AND P3, PT, R3, 0x8, P3 ;  /* 0x000000080300780c */ /* 0x000fd60001f64270 */
[----:B0-----:R-:W-:Y:S02]  /*6420*/  @P5 IMAD.MOV.U32 R4, RZ, RZ, R6 ;  /* 0x000000ffff045224 */ /* 0x001fe400078e0006 */
[----:B------:R-:W-:-:S05]  /*6430*/  @P5 IMAD.MOV.U32 R5, RZ, RZ, R7 ;  /* 0x000000ffff055224 */ /* 0x000fca00078e0007 */
[----:B------:R0:W-:Y:S01]  /*6440*/  @P5 STG.E.U16 desc[UR36][R4.64+0xe0], R80 ;  /* 0x0000e05004005986 */ /* 0x0001e2000c101524 */
[C---:B------:R-:W-:Y:S02]  /*6450*/  ISETP.GT.AND P5, PT, R3.reuse, RZ, P0 ;  /* 0x000000ff0300720c */ /* 0x040fe400007a4270 */
[----:B------:R-:W-:Y:S01]  /*6460*/  ISETP.GT.AND P0, PT, R3, 0x8, P0 ;  /* 0x000000080300780c */ /* 0x000fe20000704270 */
[----:B0-----:R-:W-:Y:S02]  /*6470*/  @P4 IMAD.MOV.U32 R4, RZ, RZ, R6 ;  /* 0x000000ffff044224 */ /* 0x001fe400078e0006 */
[----:B------:R-:W-:-:S05]  /*6480*/  @P4 IMAD.MOV.U32 R5, RZ, RZ, R7 ;  /* 0x000000ffff054224 */ /* 0x000fca00078e0007 */
[----:B------:R0:W-:Y:S01]  /*6490*/  @P4 STG.E.U16 desc[UR36][R4.64+0xe2], R81 ;  /* 0x0000e25104004986 */ /* 0x0001e2000c101524 */
[C---:B------:R-:W-:Y:S02]  /*64a0*/  ISETP.GT.AND P4, PT, R3.reuse, RZ, P1 ;  /* 0x000000ff0300720c */ /* 0x040fe40000f84270 */
[----:B------:R-:W-:Y:S01]  /*64b0*/  ISETP.GT.AND P1, PT, R3, 0x8, P1 ;  /* 0x000000080300780c */ /* 0x000fe20000f24270 */
[----:B0-----:R-:W-:Y:S02]  /*64c0*/  @P3 IMAD.MOV.U32 R4, RZ, RZ, R8 ;  /* 0x000000ffff043224 */ /* 0x001fe400078e0008 */
[----:B------:R-:W-:-:S05]  /*64d0*/  @P3 IMAD.MOV.U32 R5, RZ, RZ, R9 ;  /* 0x000000ffff053224 */ /* 0x000fca00078e0009 */
[----:B------:R0:W-:Y:S02]  /*64e0*/  @P3 STG.E.U16 desc[UR36][R4.64+0xe0], R82 ;  /* 0x0000e05204003986 */ /* 0x0001e4000c101524 */
[----:B0-----:R-:W-:Y:S02]  /*64f0*/  @P2 IMAD.MOV.U32 R4, RZ, RZ, R8 ;  /* 0x000000ffff042224 */ /* 0x001fe400078e0008 */
[----:B------:R-:W-:-:S05]  /*6500*/  @P2 IMAD.MOV.U32 R5, RZ, RZ, R9 ;  /* 0x000000ffff052224 */ /* 0x000fca00078e0009 */
[----:B------:R0:W-:Y:S02]  /*6510*/  @P2 STG.E.U16 desc[UR36][R4.64+0xe2], R83 ;  /* 0x0000e25304002986 */ /* 0x0001e4000c101524 */
[----:B0-----:R-:W-:Y:S02]  /*6520*/  @P4 IMAD.MOV.U32 R4, RZ, RZ, R6 ;  /* 0x000000ffff044224 */ /* 0x001fe400078e0006 */
[----:B------:R-:W-:-:S05]  /*6530*/  @P4 IMAD.MOV.U32 R5, RZ, RZ, R7 ;  /* 0x000000ffff054224 */ /* 0x000fca00078e0007 */
[----:B------:R0:W-:Y:S04]  /*6540*/  @P4 STG.E.U16 desc[UR36][R4.64+0xf0], R84 ;  /* 0x0000f05404004986 */ /* 0x0001e8000c101524 */
[----:B------:R1:W-:Y:S01]  /*6550*/  @P5 STG.E.U16 desc[UR36][R6.64+0xf2], R85 ;  /* 0x0000f25506005986 */ /* 0x0003e2000c101524 */
[----:B0-----:R-:W-:Y:S02]  /*6560*/  @P1 IMAD.MOV.U32 R4, RZ, RZ, R8 ;  /* 0x000000ffff041224 */ /* 0x001fe400078e0008 */
[----:B------:R-:W-:-:S05]  /*6570*/  @P1 IMAD.MOV.U32 R5, RZ, RZ, R9 ;  /* 0x000000ffff051224 */ /* 0x000fca00078e0009 */
[----:B------:R1:W-:Y:S04]  /*6580*/  @P1 STG.E.U16 desc[UR36][R4.64+0xf0], R86 ;  /* 0x0000f05604001986 */ /* 0x0003e8000c101524 */
[----:B------:R1:W-:Y:S02]  /*6590*/  @P0 STG.E.U16 desc[UR36][R8.64+0xf2], R87 ;  /* 0x0000f25708000986 */ /* 0x0003e4000c101524 */
.L_x_158:
[----:B------:R-:W-:Y:S05]  /*65a0*/  BSYNC B0 ;  /* 0x0000000000007941 */ /* 0x000fea0003800000 */
.L_x_32:
[----:B------:R-:W-:Y:S01]  /*65b0*/  IADD3 R16, P0, R16, UR38, RZ ;  /* 0x0000002610107c10 */ /* 0x000fe2000ff1e0ff */
[----:B------:R-:W-:Y:S01]  /*65c0*/  ULDC.64 UR4, c[0x0][0x650] ;  /* 0x0001940000047ab9 */ /* 0x000fe20000000a00 */
[----:B------:R-:W-:Y:S01]  /*65d0*/  PRMT R3, RZ, 0x7610, R3 ;  /* 0x00007610ff037816 */ /* 0x000fe20000000003 */
[----:B------:R-:W-:Y:S01]  /*65e0*/  IMAD.MOV.U32 R100, RZ, RZ, -0x1 ;  /* 0xffffffffff647424 */ /* 0x000fe200078e00ff */
[----:B------:R-:W-:Y:S01]  /*65f0*/  IADD3.X R17, R17, UR41, RZ, P0, !PT ;  /* 0x0000002911117c10 */ /* 0x000fe200087fe4ff */
[----:B------:R-:W-:Y:S01]  /*6600*/  IMAD.MOV.U32 R101, RZ, RZ, -0x1 ;  /* 0xffffffffff657424 */ /* 0x000fe200078e00ff */
[----:B------:R-:W-:-:S04]  /*6610*/  ISETP.GE.U32.AND P0, PT, R16, UR4, PT ;  /* 0x0000000410007c0c */ /* 0x000fc8000bf06070 */
[----:B------:R-:W-:-:S13]  /*6620*/  ISETP.GE.U32.AND.EX P0, PT, R17, UR5, PT, P0 ;  /* 0x0000000511007c0c */ /* 0x000fda000bf06100 */
[----:B------:R-:W-:Y:S05]  /*6630*/  @P0 BRA `(.L_x_159) ;  /* 0x00000004004c0947 */ /* 0x000fea0003800000 */
[----:B------:R-:W0:Y:S01]  /*6640*/  LDC.64 R10, c[0x0][0x628] ;  /* 0x00018a00ff0a7b82 */ /* 0x000e220000000a00 */
[----:B---3--:R-:W3:Y:S01]  /*6650*/  S2R R12, SR_CTAID.X ;  /* 0x00000000000c7919 */ /* 0x008ee20000002500 */
[----:B-12-4-:R-:W-:Y:S02]  /*6660*/  IMAD.MOV.U32 R8, RZ, RZ, R16 ;  /* 0x000000ffff087224 */ /* 0x016fe400078e0010 */
[----:B------:R-:W-:Y:S01]  /*6670*/  IMAD.MOV.U32 R9, RZ, RZ, R17 ;  /* 0x000000ffff097224 */ /* 0x000fe200078e0011 */
[----:B------:R-:W1:Y:S03]  /*6680*/  S2R R20, SR_CTAID.Y ;  /* 0x0000000000147919 */ /* 0x000e660000002600 */
[----:B------:R-:W2:Y:S08]  /*6690*/  LDC R0, c[0x0][0x630] ;  /* 0x00018c00ff007b82 */ /* 0x000eb00000000800 */
[----:B------:R-:W4:Y:S01]  /*66a0*/  LDC.64 R14, c[0x0][0x620] ;  /* 0x00018800ff0e7b82 */ /* 0x000f220000000a00 */
[----:B0-----:R-:W-:-:S04]  /*66b0*/  ISETP.NE.U32.AND P0, PT, R10, RZ, PT ;  /* 0x000000ff0a00720c */ /* 0x001fc80003f05070 */
[----:B------:R-:W-:-:S13]  /*66c0*/  ISETP.NE.AND.EX P0, PT, R11, RZ, PT, P0 ;  /* 0x000000ff0b00720c */ /* 0x000fda0003f05300 */
[----:B-1234-:R-:W-:Y:S05]  /*66d0*/  @!P0 BRA `(.L_x_160) ;  /* 0x0000000000288947 */ /* 0x01efea0003800000 */
        /* <DEDUP_REMOVED lines=10> */
.L_x_160:
[-CC-:B------:R-:W-:Y:S01]  /*6780*/  SHF.R.U64 R101, R8, R0.reuse, R9.reuse ;  /* 0x0000000008657219 */ /* 0x180fe20000001209 */
[----:B------:R-:W0:Y:S01]  /*6790*/  LDC.64 R26, c[0x0][0x640] ;  /* 0x00019000ff1a7b82 */ /* 0x000e220000000a00 */
[----:B------:R-:W-:Y:S01]  /*67a0*/  SHF.R.U32.HI R0, RZ, R0, R9 ;  /* 0x00000000ff007219 */ /* 0x000fe20000011609 */
[----:B------:R-:W-:Y:S01]  /*67b0*/  ULDC UR4, c[0x0][0x150] ;  /* 0x0000540000047ab9 */ /* 0x000fe20000000800 */
[----:B------:R-:W-:Y:S02]  /*67c0*/  IADD3 R3, P0, RZ, -R101, RZ ;  /* 0x80000065ff037210 */ /* 0x000fe40007f1e0ff */
[----:B------:R-:W-:-:S03]  /*67d0*/  I2FP.F32.U32 R7, R12 ;  /* 0x0000000c00077245 */ /* 0x000fc60000201000 */
[----:B------:R-:W1:Y:S01]  /*67e0*/  LDC R6, c[0x0][0x618] ;  /* 0x00018600ff067b82 */ /* 0x000e620000000800 */
[----:B------:R-:W-:Y:S02]  /*67f0*/  IMAD.X R5, RZ, RZ, ~R0, P0 ;  /* 0x000000ffff057224 */ /* 0x000fe400000e0e00 */
[----:B------:R-:W-:Y:S01]  /*6800*/  FMUL R7, R7, UR4 ;  /* 0x0000000407077c20 */ /* 0x000fe20008400000 */
[----:B------:R-:W-:Y:S01]  /*6810*/  ULDC UR4, c[0x0][0x154] ;  /* 0x0000550000047ab9 */ /* 0x000fe20000000800 */
[-C--:B------:R-:W-:Y:S02]  /*6820*/  IMAD R0, R5, R14.reuse, RZ ;  /* 0x0000000e05007224 */ /* 0x080fe400078e02ff */
[C---:B------:R-:W-:Y:S01]  /*6830*/  IMAD.WIDE.U32 R4, R3.reuse, R14, R16 ;  /* 0x0000000e03047225 */ /* 0x040fe200078e0010 */
[----:B------:R-:W2:Y:S01]  /*6840*/  LDC R8, c[0x0][0x608] ;  /* 0x00018200ff087b82 */ /* 0x000ea20000000800 */
[----:B------:R-:W3:Y:S02]  /*6850*/  F2I.U32.TRUNC.NTZ R7, R7 ;  /* 0x0000000700077305 */ /* 0x000ee4000020f000 */
[----:B------:R-:W-:Y:S01]  /*6860*/  IMAD R3, R3, R15, R0 ;  /* 0x0000000f03037224 */ /* 0x000fe200078e0200 */
[----:B------:R-:W-:-:S03]  /*6870*/  I2FP.F32.U32 R0, R20 ;  /* 0x0000001400007245 */ /* 0x000fc60000201000 */
[----:B------:R-:W-:Y:S01]  /*6880*/  IMAD.IADD R3, R5, 0x1, R3 ;  /* 0x0000000105037824 */ /* 0x000fe200078e0203 */
[----:B------:R-:W4:Y:S01]  /*6890*/  LDC R11, c[0x0][0x658] ;  /* 0x00019600ff0b7b82 */ /* 0x000f220000000800 */
[----:B0-----:R-:W-:-:S04]  /*68a0*/  ISETP.NE.U32.AND P0, PT, R26, RZ, PT ;  /* 0x000000ff1a00720c */ /* 0x001fc80003f05070 */
[----:B------:R-:W-:-:S03]  /*68b0*/  ISETP.NE.AND.EX P0, PT, R27, RZ, PT, P0 ;  /* 0x000000ff1b00720c */ /* 0x000fc60003f05300 */
[----:B------:R-:W0:Y:S01]  /*68c0*/  LDC R9, c[0x0][0x144] ;  /* 0x00005100ff097b82 */ /* 0x000e220000000800 */
[-C--:B-1----:R-:W-:Y:S01]  /*68d0*/  SHF.R.U64 R10, R4, R6.reuse, R3 ;  /* 0x00000006040a7219 */ /* 0x082fe20000001203 */
[----:B---3--:R-:W-:Y:S01]  /*68e0*/  IMAD.MOV R7, RZ, RZ, -R7 ;  /* 0x000000ffff077224 */ /* 0x008fe200078e0a07 */
[----:B------:R-:W-:Y:S01]  /*68f0*/  SHF.R.U32.HI R3, RZ, R6, R3 ;  /* 0x00000006ff037219 */ /* 0x000fe20000011603 */
[----:B------:R-:W-:-:S04]  /*6900*/  FMUL R6, R0, UR4 ;  /* 0x0000000400067c20 */ /* 0x000fc80008400000 */
[----:B------:R-:W1:Y:S01]  /*6910*/  LDC R21, c[0x0][0x148] ;  /* 0x00005200ff157b82 */ /* 0x000e620000000800 */
[----:B------:R3:W0:Y:S01]  /*6920*/  F2I.U32.TRUNC.NTZ R14, R6 ;  /* 0x00000006000e7305 */ /* 0x000622000020f000 */
[-CC-:B--2---:R-:W-:Y:S02]  /*6930*/  SHF.R.U64 R13, R10, R8.reuse, R3.reuse ;  /* 0x000000080a0d7219 */ /* 0x184fe40000001203 */
[----:B------:R-:W-:-:S04]  /*6940*/  SHF.R.U32.HI R0, RZ, R8, R3 ;  /* 0x00000008ff007219 */ /* 0x000fc80000011603 */
[----:B-----5:R-:W2:Y:S01]  /*6950*/  LDC R24, c[0x0][0x648] ;  /* 0x00019200ff187b82 */ /* 0x020ea20000000800 */
[-CC-:B----4-:R-:W-:Y:S02]  /*6960*/  SHF.R.U64 R15, R13, R11.reuse, R0.reuse ;  /* 0x0000000b0d0f7219 */ /* 0x190fe40000001200 */
[----:B------:R-:W-:-:S03]  /*6970*/  SHF.R.U32.HI R5, RZ, R11, R0 ;  /* 0x0000000bff057219 */ /* 0x000fc60000011600 */
[----:B------:R-:W-:Y:S02]  /*6980*/  IMAD.MOV.U32 R4, RZ, RZ, R15 ;  /* 0x000000ffff047224 */ /* 0x000fe400078e000f */
[----:B------:R-:W4:Y:S01]  /*6990*/  LDC R28, c[0x0][0x638] ;  /* 0x00018e00ff1c7b82 */ /* 0x000f220000000800 */
[----:B0-----:R-:W-:-:S07]  /*69a0*/  IMAD R25, R9, R7, R12 ;  /* 0x0000000709197224 */ /* 0x001fce00078e020c */
[----:B------:R-:W0:Y:S08]  /*69b0*/  LDC R29, c[0x0][0x610] ;  /* 0x00018400ff1d7b82 */ /* 0x000e300000000800 */
[----:B------:R-:W0:Y:S01]  /*69c0*/  LDC R30, c[0x0][0x600] ;  /* 0x00018000ff1e7b82 */ /* 0x000e220000000800 */
[----:B-123--:R-:W-:Y:S05]  /*69d0*/  @!P0 BRA `(.L_x_161) ;  /* 0x0000000000288947 */ /* 0x00efea0003800000 */
[----:B------:R-:W1:Y:S02]  /*69e0*/  LDC R0, c[0x0][0x64c] ;  /* 0x00019300ff007b82 */ /* 0x000e640000000800 */
[----:B-1----:R-:W-:-:S05]  /*69f0*/  IADD3 R3, P0, R15, R0, RZ ;  /* 0x000000000f037210 */ /* 0x002fca0007f1e0ff */
        /* <DEDUP_REMOVED lines=8> */
.L_x_161:
[----:B------:R-:W-:Y:S01]  /*6a80*/  ISETP.NE.AND P0, PT, R2, 0x1, PT ;  /* 0x000000010200780c */ /* 0x000fe20003f05270 */
[----:B------:R-:W-:Y:S01]  /*6a90*/  IMAD.MOV R14, RZ, RZ, -R14 ;  /* 0x000000ffff0e7224 */ /* 0x000fe200078e0a0e */
[----:B------:R-:W-:Y:S02]  /*6aa0*/  SHF.R.U64 R3, R4, R24, R5 ;  /* 0x0000001804037219 */ /* 0x000fe40000001205 */
[----:B------:R-:W-:Y:S02]  /*6ab0*/  LOP3.LUT R0, R13, R98, RZ, 0xc0, !PT ;  /* 0x000000620d007212 */ /* 0x000fe400078ec0ff */
[----:B------:R-:W-:Y:S01]  /*6ac0*/  LOP3.LUT R10, R10, R97, RZ, 0xc0, !PT ;  /* 0x000000610a0a7212 */ /* 0x000fe200078ec0ff */
[----:B------:R-:W-:Y:S02]  /*6ad0*/  IMAD.MOV R4, RZ, RZ, -R3 ;  /* 0x000000ffff047224 */ /* 0x000fe400078e0a03 */
[----:B------:R-:W-:Y:S02]  /*6ae0*/  IMAD R0, R93, R3, R0 ;  /* 0x000000035d007224 */ /* 0x000fe400078e0200 */
[----:B----4-:R-:W-:-:S02]  /*6af0*/  IMAD R3, R4, R28, R15 ;  /* 0x0000001c04037224 */ /* 0x010fc400078e020f */
[----:B------:R-:W-:Y:S02]  /*6b00*/  @P0 IMAD R25, R21, R14, R20 ;  /* 0x0000000e15190224 */ /* 0x000fe400078e0214 */
[----:B0-----:R-:W-:Y:S02]  /*6b10*/  IMAD R5, R3, R30, R10 ;  /* 0x0000001e03057224 */ /* 0x001fe400078e020a */
[----:B------:R-:W-:Y:S02]  /*6b20*/  IMAD R0, R0, R29, R25 ;  /* 0x0000001d00007224 */ /* 0x000fe400078e0219 */
[----:B------:R-:W-:-:S03]  /*6b30*/  IMAD.MOV.U32 R4, RZ, RZ, 0x1 ;  /* 0x00000001ff047424 */ /* 0x000fc600078e00ff */
[----:B------:R-:W-:Y:S02]  /*6b40*/  SEL R100, R5, R0, !P0 ;  /* 0x0000000005647207 */ /* 0x000fe40004000000 */
[----:B------:R-:W-:Y:S02]  /*6b50*/  PRMT R3, R4, 0x7610, R3 ;  /* 0x0000761004037816 */ /* 0x000fe40000000003 */
[----:B------:R-:W-:-:S07]  /*6b60*/  SEL R0, R0, R5, !P0 ;  /* 0x0000000500007207 */ /* 0x000fce0004000000 */
.L_x_159:
[----:B------:R-:W-:Y:S01]  /*6b70*/  LOP3.LUT P0, RZ, R3, 0xff, RZ, 0xc0, !PT ;  /* 0x000000ff03ff7812 */ /* 0x000fe2000780c0ff */
[----:B------:R-:W-:Y:S01]  /*6b80*/  UIMAD.WIDE.U32 UR4, UR42, -0x55555555, URZ ;  /* 0xaaaaaaab2a0478a5 */ /* 0x000fe2000f8e003f */
[----:B------:R-:W-:-:S03]  /*6b90*/  IMAD.MOV.U32 R103, RZ, RZ, R0 ;  /* 0x000000ffff677224 */ /* 0x000fc600078e0000 */
[----:B------:R-:W-:-:S04]  /*6ba0*/  USHF.R.U32.HI UR4, URZ, 0x1, UR5 ;  /* 0x000000013f047899 */ /* 0x000fc80008011605 */
[----:B------:R-:W-:-:S04]  /*6bb0*/  UIMAD UR42, UR4, -0x3, UR42 ;  /* 0xfffffffd042a78a4 */ /* 0x000fc8000f8e022a */
[----:B------:R-:W-:Y:S08]  /*6bc0*/  @P0 BRA `(.L_x_162) ;  /* 0xffffffa8002c0947 */ /* 0x000ff0000383ffff */
[----:B------:R-:W-:Y:S05]  /*6bd0*/  EXIT ;  /* 0x000000000000794d */ /* 0x000fea0003800000 */
.L_x_7:
        /* <DEDUP_REMOVED lines=26> */
.L_x_164:
[----:B------:R-:W0:Y:S01]  /*6d80*/  LDC.64 R28, c[0x0][0x640] ;  /* 0x00019000ff1c7b82 */ /* 0x000e220000000a00 */
[-CC-:B------:R-:W-:Y:S01]  /*6d90*/  SHF.R.U64 R21, R14, R8.reuse, R15.reuse ;  /* 0x000000080e157219 */ /* 0x180fe2000000120f */
[----:B------:R-:W-:Y:S01]  /*6da0*/  IMAD.MOV.U32 R31, RZ, RZ, 0x1 ;  /* 0x00000001ff1f7424 */ /* 0x000fe200078e00ff */
[----:B------:R-:W-:Y:S02]  /*6db0*/  SHF.R.U32.HI R7, RZ, R8, R15 ;  /* 0x00000008ff077219 */ /* 0x000fe4000001160f */
[----:B------:R-:W-:-:S03]  /*6dc0*/  IADD3 R13, P0, RZ, -R21, RZ ;  /* 0x80000015ff0d7210 */ /* 0x000fc60007f1e0ff */
[----:B------:R-:W1:Y:S02]  /*6dd0*/  LDC R12, c[0x0][0x618] ;  /* 0x00018600ff0c7b82 */ /* 0x000e640000000800 */
[----:B------:R-:W-:Y:S02]  /*6de0*/  IMAD.X R7, RZ, RZ, ~R7, P0 ;  /* 0x000000ffff077224 */ /* 0x000fe400000e0e07 */
[----:B------:R-:W-:-:S04]  /*6df0*/  IMAD.WIDE.U32 R10, R13, R24, R16 ;  /* 0x000000180d0a7225 */ /* 0x000fc800078e0010 */
[----:B------:R-:W2:Y:S01]  /*6e00*/  LDC R14, c[0x0][0x608] ;  /* 0x00018200ff0e7b82 */ /* 0x000ea20000000800 */
[----:B------:R-:W-:-:S04]  /*6e10*/  IMAD R8, R7, R24, RZ ;  /* 0x0000001807087224 */ /* 0x000fc800078e02ff */
[----:B------:R-:W-:-:S03]  /*6e20*/  IMAD R7, R13, R25, R8 ;  /* 0x000000190d077224 */ /* 0x000fc600078e0208 */
[----:B------:R-:W3:Y:S01]  /*6e30*/  LDC R26, c[0x0][0x658] ;  /* 0x00019600ff1a7b82 */ /* 0x000ee20000000800 */
[----:B------:R-:W-:Y:S01]  /*6e40*/  IMAD.IADD R7, R11, 0x1, R7 ;  /* 0x000000010b077824 */ /* 0x000fe200078e0207 */
[----:B0-----:R-:W-:Y:S01]  /*6e50*/  ISETP.NE.U32.AND P0, PT, R28, RZ, PT ;  /* 0x000000ff1c00720c */ /* 0x001fe20003f05070 */
[----:B------:R-:W-:-:S03]  /*6e60*/  IMAD.MOV.U32 R11, RZ, RZ, -0x1 ;  /* 0xffffffffff0b7424 */ /* 0x000fc600078e00ff */
        /* <DEDUP_REMOVED lines=8> */
[-C--:B---3--:R-:W-:Y:S02]  /*6ef0*/  SHF.L.U32 R10, R11, R26.reuse, RZ ;  /* 0x0000001a0b0a7219 */ /* 0x088fe400000006ff */
[--C-:B------:R-:W-:Y:S02]  /*6f00*/  SHF.R.U64 R24, R22, R26, R7.reuse ;  /* 0x0000001a16187219 */ /* 0x100fe40000001207 */
[----:B------:R-:W-:Y:S02]  /*6f10*/  LOP3.LUT R33, RZ, R10, RZ, 0x33, !PT ;  /* 0x0000000aff217212 */ /* 0x000fe400078e33ff */
[----:B------:R-:W-:Y:S01]  /*6f20*/  SHF.R.U32.HI R11, RZ, R26, R7 ;  /* 0x0000001aff0b7219 */ /* 0x000fe20000011607 */
[----:B------:R-:W3:Y:S01]  /*6f30*/  LDC R30, c[0x0][0x610] ;  /* 0x00018400ff1e7b82 */ /* 0x000ee20000000800 */
[----:B------:R-:W-:Y:S01]  /*6f40*/  IMAD.MOV.U32 R10, RZ, RZ, R24 ;  /* 0x000000ffff0a7224 */ /* 0x000fe200078e0018 */
[----:B------:R-:W-:Y:S06]  /*6f50*/  @!P0 BRA `(.L_x_165) ;  /* 0x0000000000288947 */ /* 0x000fec0003800000 */
        /* <DEDUP_REMOVED lines=10> */
.L_x_165:
[----:B------:R-:W-:Y:S02]  /*7000*/  ISETP.NE.AND P0, PT, R2, 0x1, PT ;  /* 0x000000010200780c */ /* 0x000fe40003f05270 */
[----:B-1----:R-:W-:Y:S01]  /*7010*/  SHF.R.U64 R8, R10, R8, R11 ;  /* 0x000000080a087219 */ /* 0x002fe2000000120b */
[----:B0-----:R-:W-:Y:S01]  /*7020*/  VIADD R11, R25, 0xffffffff ;  /* 0xffffffff190b7836 */ /* 0x001fe20000000000 */
[----:B------:R-:W-:Y:S02]  /*7030*/  SHF.L.U32 R31, R31, R26, RZ ;  /* 0x0000001a1f1f7219 */ /* 0x000fe400000006ff */
[----:B------:R-:W-:Y:S01]  /*7040*/  LOP3.LUT R5, R22, R33, RZ, 0xc0, !PT ;  /* 0x0000002116057212 */ /* 0x000fe200078ec0ff */
[----:B------:R-:W-:-:S04]  /*7050*/  IMAD.MOV R7, RZ, RZ, -R8 ;  /* 0x000000ffff077224 */ /* 0x000fc800078e0a08 */
[----:B------:R-:W-:Y:S02]  /*7060*/  IMAD R5, R31, R8, R5 ;  /* 0x000000081f057224 */ /* 0x000fe400078e0205 */
[----:B------:R-:W-:Y:S01]  /*7070*/  @P0 IMAD R6, R9, R23, R4 ;  /* 0x0000001709060224 */ /* 0x000fe200078e0204 */
[----:B------:R-:W-:Y:S01]  /*7080*/  LOP3.LUT R9, R20, R11, RZ, 0xc0, !PT ;  /* 0x0000000b14097212 */ /* 0x000fe200078ec0ff */
[----:B--2---:R-:W-:Y:S02]  /*7090*/  IMAD R4, R7, R27, R24 ;  /* 0x0000001b07047224 */ /* 0x004fe400078e0218 */
[----:B---3--:R-:W-:Y:S02]  /*70a0*/  IMAD R6, R5, R30, R6 ;  /* 0x0000001e05067224 */ /* 0x008fe400078e0206 */
[----:B------:R-:W-:Y:S02]  /*70b0*/  IMAD R5, R4, R25, R9 ;  /* 0x0000001904057224 */ /* 0x000fe400078e0209 */
[----:B------:R-:W-:-:S02]  /*70c0*/  IMAD.MOV.U32 R8, RZ, RZ, 0x1 ;  /* 0x00000001ff087424 */ /* 0x000fc400078e00ff */
[----:B------:R-:W-:Y:S01]  /*70d0*/  IMAD.MOV.U32 R7, RZ, RZ, R21 ;  /* 0x000000ffff077224 */ /* 0x000fe200078e0015 */
[----:B------:R-:W-:Y:S02]  /*70e0*/  SEL R19, R5, R6, !P0 ;  /* 0x0000000605137207 */ /* 0x000fe40004000000 */
[----:B------:R-:W-:-:S07]  /*70f0*/  SEL R12, R6, R5, !P0 ;  /* 0x00000005060c7207 */ /* 0x000fce0004000000 */
.L_x_163:
[----:B------:R-:W-:-:S08]  /*7100*/  NOP ;  /* 0x0000000000007918 */ /* 0x000fd00000000000 */
[----:B------:R-:W0:-:S00]  /*7110*/  USETMAXREG.DEALLOC.CTAPOOL 0x28 ;  /* 0x00000028000079c8 */ /* 0x000e0000080e0500 */
[----:B0-----:R-:W-:-:S13]  /*7120*/  ISETP.NE.AND P0, PT, R3, RZ, PT ;  /* 0x000000ff0300720c */ /* 0x001fda0003f05270 */
[----:B------:R-:W-:Y:S05]  /*7130*/  @P0 EXIT ;  /* 0x000000000000094d */ /* 0x000fea0003800000 */
[----:B------:R-:W-:Y:S01]  /*7140*/  LOP3.LUT P0, RZ, R8, 0xff, RZ, 0xc0, !PT ;  /* 0x000000ff08ff7812 */ /* 0x000fe2000780c0ff */
[----:B------:R-:W-:Y:S02]  /*7150*/  IMAD.MOV.U32 R3, RZ, RZ, 0x1 ;  /* 0x00000001ff037424 */ /* 0x000fe400078e00ff */
[----:B------:R-:W-:-:S10]  /*7160*/  IMAD.MOV.U32 R13, RZ, RZ, RZ ;  /* 0x000000ffff0d7224 */ /* 0x000fd400078e00ff */
[----:B------:R-:W-:Y:S05]  /*7170*/  @!P0 BRA `(.L_x_166) ;  /* 0x0000000c00a48947 */ /* 0x000fea0003800000 */
[----:B------:R-:W0:Y:S01]  /*7180*/  LDC R3, c[0x0][0x28c] ;  /* 0x0000a300ff037b82 */ /* 0x000e220000000800 */
[----:B------:R-:W-:Y:S01]  /*7190*/  ULDC UR13, c[0x0][0x658] ;  /* 0x00019600000d7ab9 */ /* 0x000fe20000000800 */
[----:B------:R-:W-:Y:S01]  /*71a0*/  UMOV UR6, 0xffffffff ;  /* 0xffffffff00067882 */ /* 0x000fe20000000000 */
[----:B------:R-:W-:Y:S01]  /*71b0*/  UMOV UR9, 0x1 ;  /* 0x0000000100097882 */ /* 0x000fe20000000000 */
[----:B------:R-:W-:Y:S01]  /*71c0*/  USHF.L.U32 UR6, UR6, UR13, URZ ;  /* 0x0000000d06067299 */ /* 0x000fe2000800063f */
[----:B------:R-:W-:Y:S01]  /*71d0*/  BSSY B0, `(.L_x_166) ;  /* 0x00000e3000007945 */ /* 0x000fe20003800000 */
[----:B------:R-:W-:Y:S01]  /*71e0*/  IMAD.MOV.U32 R11, RZ, RZ, 0x1 ;  /* 0x00000001ff0b7424 */ /* 0x000fe200078e00ff */
[----:B------:R-:W-:Y:S01]  /*71f0*/  LOP3.LUT R10, R18, 0x2, RZ, 0xfc, !PT ;  /* 0x00000002120a7812 */ /* 0x000fe200078efcff */
[----:B------:R-:W1:Y:S01]  /*7200*/  S2UR UR5, SR_CgaCtaId ;  /* 0x00000000000579c3 */ /* 0x000e620000008800 */
[----:B------:R-:W-:Y:S01]  /*7210*/  ULOP3.LUT UR21, URZ, UR6, URZ, 0x33, !UPT ;  /* 0x000000063f157292 */ /* 0x000fe2000f8e333f */
[----:B------:R-:W-:Y:S01]  /*7220*/  IMAD.MOV.U32 R13, RZ, RZ, RZ ;  /* 0x000000ffff0d7224 */ /* 0x000fe200078e00ff */
[----:B------:R-:W-:Y:S01]  /*7230*/  ULDC UR14, c[0x0][0x600] ;  /* 0x00018000000e7ab9 */ /* 0x000fe20000000800 */
[----:B------:R-:W-:Y:S01]  /*7240*/  UMOV UR23, 0x11 ;  /* 0x0000001100177882 */ /* 0x000fe20000000000 */
[----:B------:R-:W-:-:S02]  /*7250*/  UIADD3 UR14, UR14, -0x1, URZ ;  /* 0xffffffff0e0e7890 */ /* 0x000fc4000fffe03f */
[----:B------:R-:W-:Y:S01]  /*7260*/  USHF.L.U32 UR13, UR9, UR13, URZ ;  /* 0x0000000d090d7299 */ /* 0x000fe2000800063f */
[----:B------:R-:W-:Y:S01]  /*7270*/  ULDC.64 UR30, c[0x0][0x198] ;  /* 0x00006600001e7ab9 */ /* 0x000fe20000000a00 */
[----:B0-----:R-:W-:-:S05]  /*7280*/  VIADD R3, R3, 0x7f ;  /* 0x0000007f03037836 */ /* 0x001fca0000000000 */
[----:B------:R-:W-:Y:S01]  /*7290*/  SHF.R.S32.HI R4, RZ, 0x1f, R3 ;  /* 0x0000001fff047819 */ /* 0x000fe20000011403 */
[----:B-1----:R-:W-:-:S03]  /*72a0*/  USHF.R.U32.HI UR40, URZ, 0x2, UR5 ;  /* 0x000000023f287899 */ /* 0x002fc60008011605 */
[----:B------:R-:W-:Y:S01]  /*72b0*/  LEA.HI R4, R4, R3, RZ, 0x7 ;  /* 0x0000000304047211 */ /* 0x000fe200078f38ff */
[----:B------:R-:W-:Y:S01]  /*72c0*/  ULOP3.LUT UR4, UR5, 0x3, URZ, 0xc0, !UPT ;  /* 0x0000000305047892 */ /* 0x000fe2000f8ec03f */
[----:B------:R-:W-:Y:S01]  /*72d0*/  IMAD.MOV.U32 R3, RZ, RZ, 0x1 ;  /* 0x00000001ff037424 */ /* 0x000fe200078e00ff */
[----:B------:R-:W-:Y:S01]  /*72e0*/  USHF.L.U32 UR15, UR5, 0x5, URZ ;  /* 0x00000005050f7899 */ /* 0x000fe2000800063f */
[----:B------:R-:W-:Y:S01]  /*72f0*/  SHF.R.S32.HI R8, RZ, 0x7, R4 ;  /* 0x00000007ff087819 */ /* 0x000fe20000011404 */
[----:B------:R-:W-:Y:S02]  /*7300*/  USHF.L.U32 UR37, UR5, 0xb, URZ ;  /* 0x0000000b05257899 */ /* 0x000fe4000800063f */
[----:B------:R-:W-:Y:S02]  /*7310*/  ULOP3.LUT UR5, UR5, 0xfffffffc, URZ, 0xc0, !UPT ;  /* 0xfffffffc05057892 */ /* 0x000fe4000f8ec03f */
[----:B------:R-:W-:Y:S01]  /*7320*/  UISETP.GT.U32.AND UP0, UPT, UR4, 0xffff, UPT ;  /* 0x0000ffff0400788c */ /* 0x000fe2000bf04070 */
[----:B------:R-:W-:Y:S01]  /*7330*/  VIADD R9, R8, 0x1 ;  /* 0x0000000108097836 */ /* 0x000fe20000000000 */
[----:B------:R-:W-:-:S02]  /*7340*/  ULOP3.LUT UR7, UR5, 0x1, URZ, 0xfc, !UPT ;  /* 0x0000000105077892 */ /* 0x000fc4000f8efc3f */
[----:B------:R-:W-:Y:S02]  /*7350*/  ULOP3.LUT UR8, UR5, 0x2, URZ, 0xfc, !UPT ;  /* 0x0000000205087892 */ /* 0x000fe4000f8efc3f */
[----:B------:R-:W-:Y:S02]  /*7360*/  USHF.L.U32 UR6, UR9, UR5, URZ ;  /* 0x0000000509067299 */ /* 0x000fe4000800063f */
[----:B------:R-:W-:Y:S02]  /*7370*/  ULOP3.LUT UR5, UR5, 0x3, URZ, 0xfc, !UPT ;  /* 0x0000000305057892 */ /* 0x000fe4000f8efc3f */
[----:B------:R-:W-:Y:S02]  /*7380*/  USHF.L.U32 UR7, UR9, UR7, URZ ;  /* 0x0000000709077299 */ /* 0x000fe4000800063f */
[----:B------:R-:W-:Y:S02]  /*7390*/  USHF.L.U32 UR8, UR9, UR8, URZ ;  /* 0x0000000809087299 */ /* 0x000fe4000800063f */
[----:B------:R-:W-:-:S02]  /*73a0*/  USEL UR4, UR4, 0xffff, !UP0 ;  /* 0x0000ffff04047887 */ /* 0x000fc4000c000000 */
[----:B------:R-:W-:Y:S02]  /*73b0*/  USHF.L.U32 UR5, UR9, UR5, URZ ;  /* 0x0000000509057299 */ /* 0x000fe4000800063f */
[----:B------:R-:W-:Y:S02]  /*73c0*/  ULOP3.LUT UR6, UR8, UR6, UR7, 0xfe, !UPT ;  /* 0x0000000608067292 */ /* 0x000fe4000f8efe07 */
[----:B------:R-:W-:Y:S02]  /*73d0*/  ULOP3.LUT UR4, UR4, 0xffff, URZ, 0xc0, !UPT ;  /* 0x0000ffff04047892 */ /* 0x000fe4000f8ec03f */
[----:B------:R-:W-:Y:S02]  /*73e0*/  ULOP3.LUT UR15, UR15, 0x60, URZ, 0xc0, !UPT ;  /* 0x000000600f0f7892 */ /* 0x000fe4000f8ec03f */
[----:B------:R-:W-:Y:S02]  /*73f0*/  ULOP3.LUT UR22, UR6, UR5, URZ, 0xfc, !UPT ;  /* 0x0000000506167292 */ /* 0x000fe4000f8efc3f */
[----:B------:R-:W-:-:S12]  /*7400*/  USHF.L.U32 UR23, UR23, UR4, URZ ;  /* 0x0000000417177299 */ /* 0x000fd8000800063f */
.L_x_177:
[----:B------:R-:W-:-:S03]  /*7410*/  UMOV UR4, 0xffffffff ;  /* 0xffffffff00047882 */ /* 0x000fc60000000000 */
[----:B------:R-:W-:Y:S05]  /*7420*/  BRA.DIV UR4, `(.L_x_167) ;  /* 0x0000000e04bc7947 */ /* 0x000fea000b800000 */
[----:B------:R-:W-:-:S13]  /*7430*/  ELECT P6, URZ, PT ;  /* 0x00000000003f782f */ /* 0x000fda00038c0000 */
.L_x_187:
[----:B------:R-:W0:Y:S01]  /*7440*/  LDC R4, c[0x0][0x28c] ;  /* 0x0000a300ff047b82 */ /* 0x000e220000000800 */
[----:B------:R-:W-:Y:S01]  /*7450*/  BSSY B1, `(.L_x_168) ;  /* 0x0000048000017945 */ /* 0x000fe20003800000 */
[----:B0-----:R-:W-:-:S13]  /*7460*/  ISETP.LT.OR P6, PT, R4, 0x1, !P6 ;  /* 0x000000010400780c */ /* 0x001fda00077c1670 */
[----:B------:R-:W-:Y:S05]  /*7470*/  @P6 BRA `(.L_x_169) ;  /* 0x0000000400146947 */ /* 0x000fea0003800000 */
[----:B------:R-:W-:Y:S01]  /*7480*/  LEA R12, R12, UR40, 0x1 ;  /* 0x000000280c0c7c11 */ /* 0x000fe2000f8e08ff */
[----:B------:R-:W-:Y:S01]  /*7490*/  IMAD.MOV.U32 R20, RZ, RZ, RZ ;  /* 0x000000ffff147224 */ /* 0x000fe200078e00ff */
[----:B------:R-:W-:Y:S01]  /*74a0*/  LEA R19, R19, UR15, 0x7 ;  /* 0x0000000f13137c11 */ /* 0x000fe2000f8e38ff */
[----:B------:R-:W-:Y:S02]  /*74b0*/  IMAD.MOV.U32 R4, RZ, RZ, R9 ;  /* 0x000000ffff047224 */ /* 0x000fe400078e0009 */
[----:B------:R-:W-:Y:S02]  /*74c0*/  IMAD.MOV.U32 R5, RZ, RZ, R3 ;  /* 0x000000ffff057224 */ /* 0x000fe400078e0003 */
[----:B------:R-:W-:Y:S02]  /*74d0*/  IMAD.MOV.U32 R6, RZ, RZ, R13 ;  /* 0x000000ffff067224 */ /* 0x000fe400078e000d */
[----:B------:R-:W-:-:S07]  /*74e0*/  IMAD.SHL.U32 R15, R12, 0x40, RZ ;  /* 0x000000400c0f7824 */ /* 0x000fce00078e00ff */
.L_x_172:
[----:B------:R-:W0:Y:S01]  /*74f0*/  S2R R21, SR_CgaCtaId ;  /* 0x0000000000157919 */ /* 0x000e220000008800 */
[----:B------:R-:W-:Y:S02]  /*7500*/  MOV R12, 0x400 ;  /* 0x00000400000c7802 */ /* 0x000fe40000000f00 */
[----:B------:R-:W-:-:S13]  /*7510*/  ISETP.NE.AND P1, PT, R0, RZ, PT ;  /* 0x000000ff0000720c */ /* 0x000fda0003f25270 */
[----:B------:R-:W1:Y:S01]  /*7520*/  @!P1 LDC R14, c[0x0][0x500] ;  /* 0x00014000ff0e9b82 */ /* 0x000e620000000800 */
[----:B0-----:R-:W-:Y:S02]  /*7530*/  LEA R23, R21, R12, 0x18 ;  /* 0x0000000c15177211 */ /* 0x001fe400078ec0ff */
[----:B------:R-:W-:-:S03]  /*7540*/  SHF.L.U32 R12, R5, 0x1f, RZ ;  /* 0x0000001f050c7819 */ /* 0x000fc600000006ff */
[----:B------:R-:W-:-:S04]  /*7550*/  IMAD R21, R6, 0x8, R23 ;  /* 0x0000000806157824 */ /* 0x000fc800078e0217 */
[----:B------:R-:W0:Y:S02]  /*7560*/  SYNCS.PHASECHK.TRANS64.TRYWAIT P0, [R21+URZ+0x18], R12 ;  /* 0x0000180c150075a7 */ /* 0x000e24000800017f */
[----:B01----:R-:W-:Y:S05]  /*7570*/  @!P0 BRA `(.L_x_170) ;  /* 0x0000000c00888947 */ /* 0x003fea0003800000 */
.L_x_188:
[----:B0-----:R-:W-:Y:S01]  /*7580*/  PRMT R12, R10, 0x9910, RZ ;  /* 0x000099100a0c7816 */ /* 0x001fe200000000ff */
[----:B------:R0:W-:Y:S03]  /*7590*/  @!P1 SYNCS.ARRIVE.TRANS64 RZ, [R21+URZ], R14 ;  /* 0x0000000e15ff99a7 */ /* 0x0001e6000800003f */
[----:B------:R-:W-:-:S13]  /*75a0*/  ISETP.NE.AND P0, PT, R12, 0x2, PT ;  /* 0x000000020c00780c */ /* 0x000fda0003f05270 */
[----:B0-----:R-:W-:Y:S05]  /*75b0*/  @P0 BRA `(.L_x_171) ;  /* 0x0000000000040947 */ /* 0x001fea0003800000 */
[----:B------:R-:W-:Y:S01]  /*75c0*/  BPT.TRAP 0x1 ;  /* 0x000000040000795c */ /* 0x000fe20000300000 */
.L_x_171:
[----:B------:R-:W-:Y:S01]  /*75d0*/  R2UR UR8, R6 ;  /* 0x00000000060872ca */ /* 0x000fe200000e0000 */
[----:B------:R-:W-:Y:S01]  /*75e0*/  VIADD R4, R4, 0xffffffff ;  /* 0xffffffff04047836 */ /* 0x000fe20000000000 */
[----:B------:R-:W-:Y:S01]  /*75f0*/  R2UR UR10, R23 ;  /* 0x00000000170a72ca */ /* 0x000fe200000e0000 */
[----:B------:R-:W-:Y:S01]  /*7600*/  UIADD3 UR4, UP0, UR30, 0xf0, URZ ;  /* 0x000000f01e047890 */ /* 0x000fe2000ff1e03f */
[----:B------:R-:W-:Y:S01]  /*7610*/  R2UR UR34, R20 ;  /* 0x00000000142272ca */ /* 0x000fe200000e0000 */
[----:B------:R-:W-:Y:S01]  /*7620*/  UIADD3 UR42, UP1, UR30, 0x1f0, URZ ;  /* 0x000001f01e2a7890 */ /* 0x000fe2000ff3e03f */
[----:B------:R-:W-:Y:S01]  /*7630*/  R2UR UR33, R21 ;  /* 0x00000000152172ca */ /* 0x000fe200000e0000 */
[----:B------:R-:W-:Y:S01]  /*7640*/  UIADD3.X UR5, URZ, UR31, URZ, UP0, !UPT ;  /* 0x0000001f3f057290 */ /* 0x000fe200087fe43f */
[----:B------:R-:W-:Y:S01]  /*7650*/  R2UR UR35, R15 ;  /* 0x000000000f2372ca */ /* 0x000fe200000e0000 */
[----:B------:R-:W-:Y:S01]  /*7660*/  UPRMT UR29, URZ, 0x5410, UR23 ;  /* 0x000054103f1d7896 */ /* 0x000fe20008000017 */
[----:B------:R-:W-:Y:S01]  /*7670*/  R2UR UR36, R7 ;  /* 0x00000000072472ca */ /* 0x000fe200000e0000 */
[----:B------:R-:W-:Y:S01]  /*7680*/  UIADD3.X UR43, URZ, UR31, URZ, UP1, !UPT ;  /* 0x0000001f3f2b7290 */ /* 0x000fe20008ffe43f */
[----:B------:R-:W-:Y:S01]  /*7690*/  R2UR UR19, R19 ;  /* 0x00000000131372ca */ /* 0x000fe200000e0000 */
[----:B------:R-:W-:Y:S01]  /*76a0*/  USHF.L.U32 UR8, UR8, 0xe, URZ ;  /* 0x0000000e08087899 */ /* 0x000fe2000800063f */
[----:B------:R-:W-:Y:S01]  /*76b0*/  ISETP.GT.AND P1, PT, R4, 0x1, PT ;  /* 0x000000010400780c */ /* 0x000fe20003f24270 */
[----:B------:R-:W-:Y:S01]  /*76c0*/  UPRMT UR44, URZ, 0x5410, UR22 ;  /* 0x000054103f2c7896 */ /* 0x000fe20008000016 */
[----:B------:R-:W-:Y:S01]  /*76d0*/  VIADD R6, R6, 0x1 ;  /* 0x0000000106067836 */ /* 0x000fe20000000000 */
[----:B------:R-:W-:Y:S01]  /*76e0*/  ULEA UR9, UR40, UR8, 0xc ;  /* 0x0000000828097291 */ /* 0x000fe2000f8e603f */
[----:B------:R-:W-:Y:S01]  /*76f0*/  VIADD R20, R20, 0x80 ;  /* 0x0000008014147836 */ /* 0x000fe20000000000 */
[----:B------:R-:W-:-:S02]  /*7700*/  ULOP3.LUT UR8, UR8, 0x1800, UR37, 0xf8, !UPT ;  /* 0x0000180008087892 */ /* 0x000fc4000f8ef825 */
[----:B------:R-:W-:Y:S01]  /*7710*/  ULEA UR24, UR9, UR10, 0x1 ;  /* 0x0000000a09187291 */ /* 0x000fe2000f8e083f */
[C---:B------:R-:W-:Y:S01]  /*7720*/  ISETP.NE.AND P0, PT, R6.reuse, 0x3, PT ;  /* 0x000000030600780c */ /* 0x040fe20003f05270 */
[----:B------:R-:W-:Y:S02]  /*7730*/  ULEA UR8, UR8, UR10, 0x1 ;  /* 0x0000000a08087291 */ /* 0x000fe4000f8e083f */
[----:B------:R-:W-:Y:S01]  /*7740*/  UIADD3 UR32, UR24, 0x100, URZ ;  /* 0x0000010018207890 */ /* 0x000fe2000fffe03f */
[----:B------:R-:W-:Y:S01]  /*7750*/  SEL R12, RZ, 0x1, P0 ;  /* 0x00000001ff0c7807 */ /* 0x000fe20000000000 */
[----:B------:R-:W-:Y:S01]  /*7760*/  UIADD3 UR26, UR34, 0x40, URZ ;  /* 0x00000040221a7890 */ /* 0x000fe2000fffe03f */
[----:B------:R-:W-:Y:S01]  /*7770*/  SEL R6, R6, RZ, P0 ;  /* 0x000000ff06067207 */ /* 0x000fe20000000000 */
[----:B------:R-:W-:Y:S01]  /*7780*/  UIADD3 UR24, UR24, 0x4100, URZ ;  /* 0x0000410018187890 */ /* 0x000fe2000fffe03f */
[----:B------:R-:W-:Y:S01]  /*7790*/  LOP3.LUT R5, R5, R12, RZ, 0x3c, !PT ;  /* 0x0000000c05057212 */ /* 0x000fe200078e3cff */
[----:B------:R-:W-:-:S02]  /*77a0*/  UIADD3 UR16, UR8, 0x18100, URZ ;  /* 0x0001810008107890 */ /* 0x000fc4000fffe03f */
[----:B------:R-:W-:Y:S01]  /*77b0*/  UIADD3 UR8, UR8, 0x1c100, URZ ;  /* 0x0001c10008087890 */ /* 0x000fe2000fffe03f */
[----:B------:R-:W-:Y:S01]  /*77c0*/  UMOV UR6, 0x0 ;  /* 0x0000000000067882 */ /* 0x000fe20000000000 */
[----:B------:R-:W-:Y:S01]  /*77d0*/  UMOV UR7, 0x10000000 ;  /* 0x1000000000077882 */ /* 0x000fe20000000000 */
[----:B------:R-:W-:Y:S01]  /*77e0*/  UMOV UR25, UR33 ;  /* 0x0000002100197c82 */ /* 0x000fe20008000000 */
[----:B------:R-:W-:Y:S01]  /*77f0*/  UMOV UR27, UR35 ;  /* 0x00000023001b7c82 */ /* 0x000fe20008000000 */
[----:B------:R-:W-:Y:S01]  /*7800*/  UMOV UR28, UR36 ;  /* 0x00000024001c7c82 */ /* 0x000fe20008000000 */
[----:B------:R-:W-:Y:S01]  /*7810*/  UMOV UR17, UR33 ;  /* 0x0000002100117c82 */ /* 0x000fe20008000000 */
[----:B------:R-:W-:Y:S01]  /*7820*/  UMOV UR18, UR34 ;  /* 0x0000002200127c82 */ /* 0x000fe20008000000 */
[----:B------:R-:W-:Y:S01]  /*7830*/  UMOV UR20, UR36 ;  /* 0x0000002400147c82 */ /* 0x000fe20008000000 */
[----:B------:R0:W-:Y:S01]  /*7840*/  UTMALDG.3D.MULTICAST [UR32], [UR4], UR29, desc[UR6] ;  /* 0x00000620040073b4 */ /* 0x0001e2000801181d */
[----:B------:R-:W-:Y:S01]  /*7850*/  UMOV UR9, UR33 ;  /* 0x0000002100097c82 */ /* 0x000fe20008000000 */
[----:B------:R-:W-:Y:S01]  /*7860*/  UMOV UR11, UR19 ;  /* 0x00000013000b7c82 */ /* 0x000fe20008000000 */
[----:B------:R-:W-:Y:S01]  /*7870*/  UMOV UR12, UR36 ;  /* 0x00000024000c7c82 */ /* 0x000fe20008000000 */
[----:B------:R-:W-:Y:S01]  /*7880*/  UMOV UR10, UR26 ;  /* 0x0000001a000a7c82 */ /* 0x000fe20008000000 */
[----:B------:R0:W-:Y:S01]  /*7890*/  UTMALDG.3D.MULTICAST [UR24], [UR4], UR29, desc[UR6] ;  /* 0x00000618040073b4 */ /* 0x0001e2000801181d */
[----:B------:R0:W-:Y:S01]  /*78a0*/  UTMALDG.3D.MULTICAST [UR16], [UR42], UR44, desc[UR6] ;  /* 0x000006102a0073b4 */ /* 0x0001e2000801182c */
[----:B------:R0:W-:Y:S02]  /*78b0*/  UTMALDG.3D.MULTICAST [UR8], [UR42], UR44, desc[UR6] ;  /* 0x000006082a0073b4 */ /* 0x0001e4000801182c */
[----:B0-----:R-:W-:Y:S05]  /*78c0*/  @P1 BRA `(.L_x_172) ;  /* 0xfffffffc00081947 */ /* 0x001fea000383ffff */
.L_x_169:
[----:B------:R-:W-:Y:S05]  /*78d0*/  BSYNC B1 ;  /* 0x0000000000017941 */ /* 0x000fea0003800000 */
.L_x_168:
[----:B------:R-:W-:Y:S01]  /*78e0*/  LOP3.LUT P1, RZ, R11, 0xff, RZ, 0xc0, !PT ;  /* 0x000000ff0bff7812 */ /* 0x000fe2000782c0ff */
[C---:B------:R-:W-:Y:S01]  /*78f0*/  IMAD.IADD R13, R8.reuse, 0x1, R13 ;  /* 0x00000001080d7824 */ /* 0x040fe200078e020d */
[----:B------:R-:W-:Y:S01]  /*7900*/  ULDC.64 UR4, c[0x0][0x650] ;  /* 0x0001940000047ab9 */ /* 0x000fe20000000a00 */
[C---:B------:R-:W-:Y:S01]  /*7910*/  ISETP.GE.U32.AND P2, PT, R8.reuse, 0x3, PT ;  /* 0x000000030800780c */ /* 0x040fe20003f46070 */
[----:B------:R-:W-:Y:S01]  /*7920*/  BSSY B1, `(.L_x_173) ;  /* 0x000006b000017945 */ /* 0x000fe20003800000 */
[----:B------:R-:W-:Y:S01]  /*7930*/  IMAD.MOV.U32 R12, RZ, RZ, -0x1 ;  /* 0xffffffffff0c7424 */ /* 0x000fe200078e00ff */
[----:B------:R-:W-:Y:S01]  /*7940*/  ISETP.GT.U32.AND P0, PT, R13, 0x2, PT ;  /* 0x000000020d00780c */ /* 0x000fe20003f04070 */
[----:B------:R-:W-:Y:S01]  /*7950*/  IMAD.MOV.U32 R19, RZ, RZ, -0x1 ;  /* 0xffffffffff137424 */ /* 0x000fe200078e00ff */
[----:B------:R-:W-:Y:S01]  /*7960*/  PRMT R11, RZ, 0x7610, R11 ;  /* 0x00007610ff0b7816 */ /* 0x000fe2000000000b */
[----:B------:R-:W-:Y:S01]  /*7970*/  IMAD.MOV.U32 R7, RZ, RZ, -0x1 ;  /* 0xffffffffff077424 */ /* 0x000fe200078e00ff */
[----:B------:R-:W-:-:S03]  /*7980*/  ISETP.LT.U32.AND P0, PT, R8, 0x3, P0 ;  /* 0x000000030800780c */ /* 0x000fc60000701070 */
[----:B------:R-:W0:Y:S01]  /*7990*/  @P1 S2R R5, SR_CgaCtaId ;  /* 0x0000000000051919 */ /* 0x000e220000008800 */
[----:B------:R-:W-:-:S04]  /*79a0*/  @P1 MOV R4, 0x400 ;  /* 0x0000040000041802 */ /* 0x000fc80000000f00 */
[----:B0-----:R-:W-:Y:S01]  /*79b0*/  @P1 LEA R6, R5, R4, 0x18 ;  /* 0x0000000405061211 */ /* 0x001fe200078ec0ff */
[----:B------:R-:W-:Y:S01]  /*79c0*/  IMAD.WIDE.U32 R4, R13, -0x55555555, RZ ;  /* 0xaaaaaaab0d047825 */ /* 0x000fe200078e00ff */
[----:B------:R-:W-:Y:S02]  /*79d0*/  SEL R4, RZ, 0x1, !P0 ;  /* 0x00000001ff047807 */ /* 0x000fe40004000000 */
[----:B------:R0:W-:Y:S01]  /*79e0*/  @P1 SYNCS.ARRIVE.TRANS64.A1T0 RZ, [R6+URZ+0x48], RZ ;  /* 0x000048ff06ff19a7 */ /* 0x0001e2000810003f */
[----:B------:R-:W-:Y:S02]  /*79f0*/  IADD3 R16, P1, R16, UR38, RZ ;  /* 0x0000002610107c10 */ /* 0x000fe4000ff3e0ff */
[----:B------:R-:W-:Y:S02]  /*7a00*/  LOP3.LUT R3, R3, R4, RZ, 0x3c, !PT ;  /* 0x0000000403037212 */ /* 0x000fe400078e3cff */
[----:B------:R-:W-:Y:S02]  /*7a10*/  IADD3.X R17, R17, UR41, RZ, P1, !PT ;  /* 0x0000002911117c10 */ /* 0x000fe40008ffe4ff */
[----:B------:R-:W-:-:S02]  /*7a20*/  ISETP.GE.U32.AND P0, PT, R16, UR4, PT ;  /* 0x0000000410007c0c */ /* 0x000fc4000bf06070 */
[----:B0-----:R-:W-:Y:S02]  /*7a30*/  SHF.R.U32.HI R6, RZ, 0x1, R5 ;  /* 0x00000001ff067819 */ /* 0x001fe40000011605 */
[----:B------:R-:W-:Y:S02]  /*7a40*/  ISETP.GE.U32.AND.EX P0, PT, R17, UR5, PT, P0 ;  /* 0x0000000511007c0c */ /* 0x000fe4000bf06100 */
[----:B------:R-:W-:Y:S01]  /*7a50*/  @P2 LOP3.LUT R3, R3, 0x1, R6, 0x78, !PT ;  /* 0x0000000103032812 */ /* 0x000fe200078e7806 */
[----:B------:R-:W-:Y:S01]  /*7a60*/  IMAD R13, R6, -0x3, R13 ;  /* 0xfffffffd060d7824 */ /* 0x000fe200078e020d */
[----:B------:R-:W-:-:S09]  /*7a70*/  PRMT R4, RZ, 0x7610, R4 ;  /* 0x00007610ff047816 */ /* 0x000fd20000000004 */
[----:B------:R-:W-:Y:S05]  /*7a80*/  @P0 BRA `(.L_x_174) ;  /* 0x0000000400500947 */ /* 0x000fea0003800000 */
[----:B------:R-:W0:Y:S01]  /*7a90*/  S2R R15, SR_CTAID.X ;  /* 0x00000000000f7919 */ /* 0x000e220000002500 */
[----:B------:R-:W-:Y:S01]  /*7aa0*/  ULDC.64 UR4, c[0x0][0x628] ;  /* 0x00018a0000047ab9 */ /* 0x000fe20000000a00 */
[----:B------:R-:W1:Y:S01]  /*7ab0*/  LDC R20, c[0x0][0x144] ;  /* 0x00005100ff147b82 */ /* 0x000e620000000800 */
[----:B------:R-:W-:Y:S01]  /*7ac0*/  ISETP.NE.U32.AND P0, PT, RZ, UR4, PT ;  /* 0x00000004ff007c0c */ /* 0x000fe2000bf05070 */
[----:B------:R-:W2:Y:S01]  /*7ad0*/  S2R R12, SR_CTAID.Y ;  /* 0x00000000000c7919 */ /* 0x000ea20000002600 */
[----:B------:R-:W-:Y:S01]  /*7ae0*/  ULDC UR6, c[0x0][0x150] ;  /* 0x0000540000067ab9 */ /* 0x000fe20000000800 */
[----:B------:R-:W-:Y:S01]  /*7af0*/  ULDC UR7, c[0x0][0x630] ;  /* 0x00018c0000077ab9 */ /* 0x000fe20000000800 */
[----:B------:R-:W-:Y:S01]  /*7b00*/  ISETP.NE.AND.EX P0, PT, RZ, UR5, PT, P0 ;  /* 0x00000005ff007c0c */ /* 0x000fe2000bf05300 */
[----:B------:R-:W-:Y:S01]  /*7b10*/  IMAD.MOV.U32 R4, RZ, RZ, R16 ;  /* 0x000000ffff047224 */ /* 0x000fe200078e0010 */
[----:B0-----:R-:W-:-:S05]  /*7b20*/  I2FP.F32.U32 R5, R15 ;  /* 0x0000000f00057245 */ /* 0x001fca0000201000 */
[----:B------:R-:W-:Y:S01]  /*7b30*/  FMUL R21, R5, UR6 ;  /* 0x0000000605157c20 */ /* 0x000fe20008400000 */
[----:B------:R-:W-:-:S05]  /*7b40*/  IMAD.MOV.U32 R5, RZ, RZ, R17 ;  /* 0x000000ffff057224 */ /* 0x000fca00078e0011 */
[----:B--2---:R-:W-:Y:S05]  /*7b50*/  @!P0 BRA `(.L_x_175) ;  /* 0x0000000000288947 */ /* 0x004fea0003800000 */
[----:B------:R-:W-:Y:S02]  /*7b60*/  ULDC UR6, c[0x0][0x634] ;  /* 0x00018d0000067ab9 */ /* 0x000fe40000000800 */
[----:B------:R-:W-:-:S05]  /*7b70*/  IADD3 R5, P0, R16, UR6, RZ ;  /* 0x0000000610057c10 */ /* 0x000fca000ff1e0ff */
[----:B------:R-:W-:-:S04]  /*7b80*/  IMAD.X R19, RZ, RZ, R17, P0 ;  /* 0x000000ffff137224 */ /* 0x000fc800000e0611 */
[----:B------:R-:W-:-:S04]  /*7b90*/  IMAD.WIDE.U32 R6, R19, UR4, RZ ;  /* 0x0000000413067c25 */ /* 0x000fc8000f8e00ff */
[----:B------:R-:W-:-:S04]  /*7ba0*/  IMAD.WIDE.U32 R6, P0, R5, UR5, R6 ;  /* 0x0000000505067c25 */ /* 0x000fc8000f800006 */
[----:B------:R-:W-:-:S04]  /*7bb0*/  IMAD.WIDE.U32 R4, R5, UR4, RZ ;  /* 0x0000000405047c25 */ /* 0x000fc8000f8e00ff */
[----:B------:R-:W-:Y:S01]  /*7bc0*/  IMAD.MOV.U32 R4, RZ, RZ, R7 ;  /* 0x000000ffff047224 */ /* 0x000fe200078e0007 */
[----:B------:R-:W-:Y:S01]  /*7bd0*/  IADD3 RZ, P1, R5, R6, RZ ;  /* 0x0000000605ff7210 */ /* 0x000fe20007f3e0ff */
[----:B------:R-:W-:-:S04]  /*7be0*/  IMAD.X R5, RZ, RZ, RZ, P0 ;  /* 0x000000ffff057224 */ /* 0x000fc800000e06ff */
[----:B------:R-:W-:-:S08]  /*7bf0*/  IMAD.WIDE.U32.X R4, R19, UR5, R4, P1 ;  /* 0x0000000513047c25 */ /* 0x000fd000088e0404 */
.L_x_175:
[--C-:B------:R-:W-:Y:S01]  /*7c00*/  SHF.R.U64 R14, R4, UR7, R5.reuse ;  /* 0x00000007040e7c19 */ /* 0x100fe20008001205 */
[----:B------:R-:W0:Y:S01]  /*7c10*/  F2I.U32.TRUNC.NTZ R21, R21 ;  /* 0x0000001500157305 */ /* 0x000e22000020f000 */
[----:B------:R-:W-:Y:S01]  /*7c20*/  SHF.R.U32.HI R4, RZ, UR7, R5 ;  /* 0x00000007ff047c19 */ /* 0x000fe20008011605 */
[----:B------:R-:W-:Y:S01]  /*7c30*/  ULDC.64 UR4, c[0x0][0x620] ;  /* 0x0001880000047ab9 */ /* 0x000fe20000000a00 */
[----:B------:R-:W-:Y:S01]  /*7c40*/  IADD3 R7, P0, RZ, -R14, RZ ;  /* 0x8000000eff077210 */ /* 0x000fe20007f1e0ff */
[----:B------:R-:W-:-:S04]  /*7c50*/  ULDC.64 UR6, c[0x0][0x640] ;  /* 0x0001900000067ab9 */ /* 0x000fc80000000a00 */
[----:B------:R-:W-:Y:S01]  /*7c60*/  IMAD.X R4, RZ, RZ, ~R4, P0 ;  /* 0x000000ffff047224 */ /* 0x000fe200000e0e04 */
[----:B------:R-:W-:-:S03]  /*7c70*/  ISETP.NE.U32.AND P0, PT, RZ, UR6, PT ;  /* 0x00000006ff007c0c */ /* 0x000fc6000bf05070 */
[----:B------:R-:W-:Y:S01]  /*7c80*/  IMAD R6, R4, UR4, RZ ;  /* 0x0000000404067c24 */ /* 0x000fe2000f8e02ff */
[----:B------:R-:W-:Y:S01]  /*7c90*/  ISETP.NE.AND.EX P0, PT, RZ, UR7, PT, P0 ;  /* 0x00000007ff007c0c */ /* 0x000fe2000bf05300 */
[----:B------:R-:W-:Y:S01]  /*7ca0*/  IMAD.WIDE.U32 R4, R7, UR4, R16 ;  /* 0x0000000407047c25 */ /* 0x000fe2000f8e0010 */
[----:B------:R-:W-:-:S03]  /*7cb0*/  ULDC UR4, c[0x0][0x618] ;  /* 0x0001860000047ab9 */ /* 0x000fc60000000800 */
[----:B------:R-:W-:Y:S01]  /*7cc0*/  IMAD R7, R7, UR5, R6 ;  /* 0x0000000507077c24 */ /* 0x000fe2000f8e0206 */
[----:B------:R-:W-:Y:S01]  /*7cd0*/  ULDC UR5, c[0x0][0x154] ;  /* 0x0000550000057ab9 */ /* 0x000fe20000000800 */
[----:B0-----:R-:W-:Y:S02]  /*7ce0*/  IMAD.MOV R6, RZ, RZ, -R21 ;  /* 0x000000ffff067224 */ /* 0x001fe400078e0a15 */
[----:B------:R-:W0:Y:S01]  /*7cf0*/  LDC R21, c[0x0][0x148] ;  /* 0x00005200ff157b82 */ /* 0x000e220000000800 */
[----:B------:R-:W-:Y:S02]  /*7d00*/  IMAD.IADD R5, R5, 0x1, R7 ;  /* 0x0000000105057824 */ /* 0x000fe400078e0207 */
[----:B-1----:R-:W-:Y:S01]  /*7d10*/  IMAD R15, R20, R6, R15 ;  /* 0x00000006140f7224 */ /* 0x002fe200078e020f */
[----:B------:R-:W-:Y:S02]  /*7d20*/  I2FP.F32.U32 R6, R12 ;  /* 0x0000000c00067245 */ /* 0x000fe40000201000 */
[----:B------:R-:W-:-:S02]  /*7d30*/  SHF.R.U64 R19, R4, UR4, R5 ;  /* 0x0000000404137c19 */ /* 0x000fc40008001205 */
[----:B------:R-:W-:Y:S01]  /*7d40*/  SHF.R.U32.HI R4, RZ, UR4, R5 ;  /* 0x00000004ff047c19 */ /* 0x000fe20008011605 */
[----:B------:R-:W-:Y:S01]  /*7d50*/  FMUL R6, R6, UR5 ;  /* 0x0000000506067c20 */ /* 0x000fe20008400000 */
[----:B------:R-:W-:Y:S02]  /*7d60*/  ULDC UR4, c[0x0][0x608] ;  /* 0x0001820000047ab9 */ /* 0x000fe40000000800 */
[--C-:B------:R-:W-:Y:S01]  /*7d70*/  SHF.R.U64 R22, R19, UR4, R4.reuse ;  /* 0x0000000413167c19 */ /* 0x100fe20008001204 */
[----:B------:R1:W2:Y:S01]  /*7d80*/  F2I.U32.TRUNC.NTZ R24, R6 ;  /* 0x0000000600187305 */ /* 0x0002a2000020f000 */
[----:B------:R-:W-:Y:S01]  /*7d90*/  SHF.R.U32.HI R5, RZ, UR4, R4 ;  /* 0x00000004ff057c19 */ /* 0x000fe20008011604 */
[----:B------:R-:W-:-:S03]  /*7da0*/  ULDC UR4, c[0x0][0x658] ;  /* 0x0001960000047ab9 */ /* 0x000fc60000000800 */
[--C-:B------:R-:W-:Y:S02]  /*7db0*/  SHF.R.U64 R20, R22, UR4, R5.reuse ;  /* 0x0000000416147c19 */ /* 0x100fe40008001205 */
[----:B------:R-:W-:-:S03]  /*7dc0*/  SHF.R.U32.HI R23, RZ, UR4, R5 ;  /* 0x00000004ff177c19 */ /* 0x000fc60008011605 */
[----:B------:R-:W-:Y:S02]  /*7dd0*/  IMAD.MOV.U32 R4, RZ, RZ, R20 ;  /* 0x000000ffff047224 */ /* 0x000fe400078e0014 */
[----:B------:R-:W-:Y:S01]  /*7de0*/  IMAD.MOV.U32 R5, RZ, RZ, R23 ;  /* 0x000000ffff057224 */ /* 0x000fe200078e0017 */
[----:B-1----:R-:W-:Y:S06]  /*7df0*/  @!P0 BRA `(.L_x_176) ;  /* 0x0000000000288947 */ /* 0x002fec0003800000 */
        /* <DEDUP_REMOVED lines=10> */
.L_x_176:
[----:B------:R-:W-:Y:S01]  /*7ea0*/  ISETP.NE.AND P0, PT, R2, 0x1, PT ;  /* 0x000000010200780c */ /* 0x000fe20003f05270 */
[----:B------:R-:W-:Y:S01]  /*7eb0*/  ULDC UR4, c[0x0][0x648] ;  /* 0x0001920000047ab9 */ /* 0x000fe20000000800 */
[----:B------:R-:W-:Y:S01]  /*7ec0*/  LOP3.LUT R22, R22, UR21, RZ, 0xc0, !PT ;  /* 0x0000001516167c12 */ /* 0x000fe2000f8ec0ff */
[----:B--2---:R-:W-:Y:S01]  /*7ed0*/  IMAD.MOV R24, RZ, RZ, -R24 ;  /* 0x000000ffff187224 */ /* 0x004fe200078e0a18 */
[----:B------:R-:W-:Y:S01]  /*7ee0*/  SHF.R.U64 R5, R4, UR4, R5 ;  /* 0x0000000404057c19 */ /* 0x000fe20008001205 */
[----:B------:R-:W-:Y:S01]  /*7ef0*/  ULDC UR4, c[0x0][0x638] ;  /* 0x00018e0000047ab9 */ /* 0x000fe20000000800 */
[----:B------:R-:W-:Y:S01]  /*7f00*/  LOP3.LUT R19, R19, UR14, RZ, 0xc0, !PT ;  /* 0x0000000e13137c12 */ /* 0x000fe2000f8ec0ff */
[----:B------:R-:W-:Y:S01]  /*7f10*/  ULDC UR5, c[0x0][0x610] ;  /* 0x0001840000057ab9 */ /* 0x000fe20000000800 */
[----:B------:R-:W-:Y:S02]  /*7f20*/  IMAD.MOV.U32 R4, RZ, RZ, 0x1 ;  /* 0x00000001ff047424 */ /* 0x000fe400078e00ff */
[----:B------:R-:W-:-:S02]  /*7f30*/  IMAD.MOV R7, RZ, RZ, -R5 ;  /* 0x000000ffff077224 */ /* 0x000fc400078e0a05 */
[----:B------:R-:W-:Y:S02]  /*7f40*/  IMAD R22, R5, UR13, R22 ;  /* 0x0000000d05167c24 */ /* 0x000fe4000f8e0216 */
[----:B0-----:R-:W-:Y:S02]  /*7f50*/  @P0 IMAD R15, R21, R24, R12 ;  /* 0x00000018150f0224 */ /* 0x001fe400078e020c */
[----:B------:R-:W-:Y:S01]  /*7f60*/  IMAD R20, R7, UR4, R20 ;  /* 0x0000000407147c24 */ /* 0x000fe2000f8e0214 */
[----:B------:R-:W-:Y:S01]  /*7f70*/  ULDC UR4, c[0x0][0x600] ;  /* 0x0001800000047ab9 */ /* 0x000fe20000000800 */
[----:B------:R-:W-:Y:S02]  /*7f80*/  IMAD R15, R22, UR5, R15 ;  /* 0x00000005160f7c24 */ /* 0x000fe4000f8e020f */
[----:B------:R-:W-:Y:S02]  /*7f90*/  IMAD R20, R20, UR4, R19 ;  /* 0x0000000414147c24 */ /* 0x000fe4000f8e0213 */
[----:B------:R-:W-:-:S03]  /*7fa0*/  IMAD.MOV.U32 R7, RZ, RZ, R14 ;  /* 0x000000ffff077224 */ /* 0x000fc600078e000e */
[----:B------:R-:W-:Y:S02]  /*7fb0*/  SEL R19, R20, R15, !P0 ;  /* 0x0000000f14137207 */ /* 0x000fe40004000000 */
[----:B------:R-:W-:-:S07]  /*7fc0*/  SEL R12, R15, R20, !P0 ;  /* 0x000000140f0c7207 */ /* 0x000fce0004000000 */
.L_x_174:
[----:B------:R-:W-:Y:S05]  /*7fd0*/  BSYNC B1 ;  /* 0x0000000000017941 */ /* 0x000fea0003800000 */
.L_x_173:
[----:B------:R-:W-:-:S13]  /*7fe0*/  LOP3.LUT P0, RZ, R4, 0xff, RZ, 0xc0, !PT ;  /* 0x000000ff04ff7812 */ /* 0x000fda000780c0ff */
[----:B------:R-:W-:Y:S05]  /*7ff0*/  @P0 BRA `(.L_x_177) ;  /* 0xfffffff400040947 */ /* 0x000fea000383ffff */
[----:B------:R-:W-:Y:S05]  /*8000*/  BSYNC B0 ;  /* 0x0000000000007941 */ /* 0x000fea0003800000 */
.L_x_166:
[----:B------:R-:W-:-:S03]  /*8010*/  UMOV UR4, 0xffffffff ;  /* 0xffffffff00047882 */ /* 0x000fc60000000000 */
[----:B------:R-:W-:Y:S05]  /*8020*/  BRA.DIV UR4, `(.L_x_178) ;  /* 0x0000000204f07947 */ /* 0x000fea000b800000 */
[----:B------:R-:W-:-:S13]  /*8030*/  ELECT P6, URZ, PT ;  /* 0x00000000003f782f */ /* 0x000fda00038c0000 */
.L_x_191:
[----:B------:R-:W-:Y:S04]  /*8040*/  BSSY B0, `(.L_x_179) ;  /* 0x0000022000007945 */ /* 0x000fe80003800000 */
[----:B------:R-:W-:Y:S05]  /*8050*/  @!P6 BRA `(.L_x_180) ;  /* 0x000000000080e947 */ /* 0x000fea0003800000 */
[----:B------:R-:W-:-:S04]  /*8060*/  LOP3.LUT R18, R18, 0x2, RZ, 0xfc, !PT ;  /* 0x0000000212127812 */ /* 0x000fc800078efcff */
[----:B------:R-:W-:-:S13]  /*8070*/  ISETP.NE.AND P0, PT, R18, 0x3, PT ;  /* 0x000000031200780c */ /* 0x000fda0003f05270 */
[----:B------:R-:W-:Y:S05]  /*8080*/  @!P0 BRA `(.L_x_181) ;  /* 0x0000000000048947 */ /* 0x000fea0003800000 */
[----:B------:R-:W-:Y:S01]  /*8090*/  BPT.TRAP 0x1 ;  /* 0x000000040000795c */ /* 0x000fe20000300000 */
.L_x_181:
[----:B------:R-:W0:Y:S01]  /*80a0*/  S2R R5, SR_CgaCtaId ;  /* 0x0000000000057919 */ /* 0x000e220000008800 */
[----:B------:R-:W-:Y:S02]  /*80b0*/  MOV R0, 0x400 ;  /* 0x0000040000007802 */ /* 0x000fe40000000f00 */
[----:B------:R-:W-:Y:S02]  /*80c0*/  SHF.L.U32 R4, R3, 0x1f, RZ ;  /* 0x0000001f03047819 */ /* 0x000fe400000006ff */
[----:B0-----:R-:W-:-:S05]  /*80d0*/  LEA R0, R5, R0, 0x18 ;  /* 0x0000000005007211 */ /* 0x001fca00078ec0ff */
[----:B------:R-:W-:-:S04]  /*80e0*/  VIADD R0, R0, 0x18 ;  /* 0x0000001800007836 */ /* 0x000fc80000000000 */
[C---:B------:R-:W-:Y:S02]  /*80f0*/  IMAD R7, R13.reuse, 0x8, R0 ;  /* 0x000000080d077824 */ /* 0x040fe400078e0200 */
[----:B------:R-:W-:Y:S02]  /*8100*/  VIADD R13, R13, 0x1 ;  /* 0x000000010d0d7836 */ /* 0x000fe40000000000 */
[----:B------:R-:W0:Y:S03]  /*8110*/  SYNCS.PHASECHK.TRANS64.TRYWAIT P0, [R7+URZ], R4 ;  /* 0x00000004070075a7 */ /* 0x000e26000800017f */
[----:B------:R-:W-:-:S04]  /*8120*/  ISETP.NE.AND P1, PT, R13, 0x3, PT ;  /* 0x000000030d00780c */ /* 0x000fc80003f25270 */
[----:B------:R-:W-:Y:S02]  /*8130*/  SEL R2, RZ, 0x1, P1 ;  /* 0x00000001ff027807 */ /* 0x000fe40000800000 */
[----:B------:R-:W-:Y:S02]  /*8140*/  SEL R13, R13, RZ, P1 ;  /* 0x000000ff0d0d7207 */ /* 0x000fe40000800000 */
[----:B------:R-:W-:-:S03]  /*8150*/  LOP3.LUT R9, R3, R2, RZ, 0x3c, !PT ;  /* 0x0000000203097212 */ /* 0x000fc600078e3cff */
[----:B------:R-:W-:Y:S01]  /*8160*/  IMAD R6, R13, 0x8, R0 ;  /* 0x000000080d067824 */ /* 0x000fe200078e0200 */
[----:B------:R-:W-:Y:S01]  /*8170*/  SHF.L.U32 R5, R9, 0x1f, RZ ;  /* 0x0000001f09057819 */ /* 0x000fe200000006ff */
[----:B0-----:R-:W-:Y:S06]  /*8180*/  @!P0 BRA `(.L_x_182) ;  /* 0x0000000000b88947 */ /* 0x001fec0003800000 */
.L_x_192:
[----:B------:R-:W1:Y:S01]  /*8190*/  SYNCS.PHASECHK.TRANS64.TRYWAIT P0, [R6+URZ], R5 ;  /* 0x00000005060075a7 */ /* 0x000e62000800017f */
[----:B------:R-:W-:-:S05]  /*81a0*/  VIADD R2, R13, 0x1 ;  /* 0x000000010d027836 */ /* 0x000fca0000000000 */
[----:B------:R-:W-:-:S04]  /*81b0*/  ISETP.NE.AND P1, PT, R2, 0x3, PT ;  /* 0x000000030200780c */ /* 0x000fc80003f25270 */
[----:B0-----:R-:W-:Y:S02]  /*81c0*/  SEL R4, RZ, 0x1, P1 ;  /* 0x00000001ff047807 */ /* 0x001fe40000800000 */
[----:B------:R-:W-:Y:S02]  /*81d0*/  SEL R3, R2, RZ, P1 ;  /* 0x000000ff02037207 */ /* 0x000fe40000800000 */
[----:B------:R-:W-:Y:S01]  /*81e0*/  LOP3.LUT R4, R9, R4, RZ, 0x3c, !PT ;  /* 0x0000000409047212 */ /* 0x000fe200078e3cff */
[----:B-1----:R-:W-:Y:S06]  /*81f0*/  @!P0 BRA `(.L_x_183) ;  /* 0x0000000000b08947 */ /* 0x002fec0003800000 */
.L_x_193:
[----:B------:R-:W-:Y:S01]  /*8200*/  IMAD R3, R3, 0x8, R0 ;  /* 0x0000000803037824 */ /* 0x000fe200078e0200 */
[----:B------:R-:W-:-:S07]  /*8210*/  SHF.L.U32 R0, R4, 0x1f, RZ ;  /* 0x0000001f04007819 */ /* 0x000fce00000006ff */
.L_x_184:
[----:B-1----:R1:W2:Y:S02]  /*8220*/  SYNCS.PHASECHK.TRANS64.TRYWAIT P0, [R3+URZ], R0 ;  /* 0x00000000030075a7 */ /* 0x0022a4000800017f */
[----:B--2---:R-:W-:Y:S05]  /*8230*/  @!P0 NANOSLEEP.SYNCS 0x989680 ;  /* 0x009896800000895d */ /* 0x004fea0003900000 */
[----:B------:R-:W2:Y:S02]  /*8240*/  @!P0 SYNCS.PHASECHK.TRANS64 P0, [R3+URZ], R0 ;  /* 0x00000000030085a7 */ /* 0x000ea4000800007f */
[----:B--2---:R-:W-:Y:S05]  /*8250*/  @!P0 BRA `(.L_x_184) ;  /* 0xfffffffc00f08947 */ /* 0x004fea000383ffff */
.L_x_180:
[----:B------:R-:W-:Y:S05]  /*8260*/  BSYNC B0 ;  /* 0x0000000000007941 */ /* 0x000fea0003800000 */
.L_x_179:
[----:B------:R-:W-:Y:S05]  /*8270*/  EXIT ;  /* 0x000000000000794d */ /* 0x000fea0003800000 */
.L_x_21:
[----:B-1----:R1:W2:Y:S02]  /*8280*/  SYNCS.PHASECHK.TRANS64.TRYWAIT P1, [R3+URZ], R0 ;  /* 0x00000000030075a7 */ /* 0x0022a4000802017f */
[----:B--2---:R-:W-:Y:S05]  /*8290*/  @!P1 NANOSLEEP.SYNCS 0x989680 ;  /* 0x009896800000995d */ /* 0x004fea0003900000 */
[----:B------:R-:W2:Y:S02]  /*82a0*/  @!P1 SYNCS.PHASECHK.TRANS64 P1, [R3+URZ], R0 ;  /* 0x00000000030095a7 */ /* 0x000ea4000802007f */
[----:B--2---:R-:W-:Y:S05]  /*82b0*/  @!P1 BRA `(.L_x_21) ;  /* 0xfffffffc00f09947 */ /* 0x004fea000383ffff */
[----:B------:R-:W-:Y:S05]  /*82c0*/  BRA `(.L_x_20) ;  /* 0xffffff9400387947 */ /* 0x000fea000383ffff */
.L_x_26:
[----:B-1----:R1:W2:Y:S02]  /*82d0*/  SYNCS.PHASECHK.TRANS64.TRYWAIT P1, [R5+URZ], R4 ;  /* 0x00000004050075a7 */ /* 0x0022a4000802017f */
[----:B--2---:R-:W-:Y:S05]  /*82e0*/  @!P1 NANOSLEEP.SYNCS 0x989680 ;  /* 0x009896800000995d */ /* 0x004fea0003900000 */
[----:B------:R-:W2:Y:S02]  /*82f0*/  @!P1 SYNCS.PHASECHK.TRANS64 P1, [R5+URZ], R4 ;  /* 0x00000004050095a7 */ /* 0x000ea4000802007f */
[----:B--2---:R-:W-:Y:S05]  /*8300*/  @!P1 BRA `(.L_x_26) ;  /* 0xfffffffc00f09947 */ /* 0x004fea000383ffff */
[----:B------:R-:W-:Y:S05]  /*8310*/  BRA `(.L_x_25) ;  /* 0xffffff9800847947 */ /* 0x000fea000383ffff */
.L_x_167:
[----:B------:R-:W-:Y:S01]  /*8320*/  BSSY B1, `(.L_x_185) ;  /* 0x0000006000017945 */ /* 0x000fe20003800000 */
[----:B------:R-:W-:-:S07]  /*8330*/  IMAD.MOV.U32 R15, RZ, RZ, -0x1 ;  /* 0xffffffffff0f7424 */ /* 0x000fce00078e00ff */
[----:B------:R-:W-:Y:S05]  /*8340*/  WARPSYNC.COLLECTIVE R15, `(.L_x_186) ;  /* 0x000000000f0c7348 */ /* 0x000fea0003c00000 */
[----:B------:R-:W-:Y:S02]  /*8350*/  ELECT P6, UR62, PT ;  /* 0x00000000003e782f */ /* 0x000fe400038c0000 */
[----:B------:R-:W-:Y:S01]  /*8360*/  MOV R14, UR62 ;  /* 0x0000003e000e7c02 */ /* 0x000fe20008000f00 */
[----:B------:R-:W-:Y:S10]  /*8370*/  ENDCOLLECTIVE ;  /* 0x000000000000791b */ /* 0x000ff40003800000 */
.L_x_186:
[----:B------:R-:W-:Y:S05]  /*8380*/  BSYNC B1 ;  /* 0x0000000000017941 */ /* 0x000fea0003800000 */
.L_x_185:
[----:B------:R-:W-:Y:S05]  /*8390*/  BRA `(.L_x_187) ;  /* 0xfffffff000287947 */ /* 0x000fea000383ffff */
.L_x_170:
[----:B0-----:R0:W1:Y:S02]  /*83a0*/  SYNCS.PHASECHK.TRANS64.TRYWAIT P0, [R21+URZ+0x18], R12 ;  /* 0x0000180c150075a7 */ /* 0x001064000800017f */
[----:B-1----:R-:W-:Y:S05]  /*83b0*/  @!P0 NANOSLEEP.SYNCS 0x989680 ;  /* 0x009896800000895d */ /* 0x002fea0003900000 */
[----:B------:R-:W1:Y:S02]  /*83c0*/  @!P0 SYNCS.PHASECHK.TRANS64 P0, [R21+URZ+0x18], R12 ;  /* 0x0000180c150085a7 */ /* 0x000e64000800007f */
[----:B-1----:R-:W-:Y:S05]  /*83d0*/  @!P0 BRA `(.L_x_170) ;  /* 0xfffffffc00f08947 */ /* 0x002fea000383ffff */
[----:B------:R-:W-:Y:S05]  /*83e0*/  BRA `(.L_x_188) ;  /* 0xfffffff000647947 */ /* 0x000fea000383ffff */
.L_x_178:
[----:B------:R-:W-:Y:S01]  /*83f0*/  BSSY B0, `(.L_x_189) ;  /* 0x0000006000007945 */ /* 0x000fe20003800000 */
[----:B------:R-:W-:-:S07]  /*8400*/  IMAD.MOV.U32 R15, RZ, RZ, -0x1 ;  /* 0xffffffffff0f7424 */ /* 0x000fce00078e00ff */
[----:B------:R-:W-:Y:S05]  /*8410*/  WARPSYNC.COLLECTIVE R15, `(.L_x_190) ;  /* 0x000000000f0c7348 */ /* 0x000fea0003c00000 */
[----:B------:R-:W-:Y:S02]  /*8420*/  ELECT P6, UR62, PT ;  /* 0x00000000003e782f */ /* 0x000fe400038c0000 */
[----:B------:R-:W-:Y:S01]  /*8430*/  MOV R14, UR62 ;  /* 0x0000003e000e7c02 */ /* 0x000fe20008000f00 */
[----:B------:R-:W-:Y:S10]  /*8440*/  ENDCOLLECTIVE ;  /* 0x000000000000791b */ /* 0x000ff40003800000 */
.L_x_190:
[----:B------:R-:W-:Y:S05]  /*8450*/  BSYNC B0 ;  /* 0x0000000000007941 */ /* 0x000fea0003800000 */
.L_x_189:
[----:B------:R-:W-:Y:S05]  /*8460*/  BRA `(.L_x_191) ;  /* 0xfffffff800f47947 */ /* 0x000fea000383ffff */
.L_x_182:
[----:B0-----:R0:W1:Y:S02]  /*8470*/  SYNCS.PHASECHK.TRANS64.TRYWAIT P0, [R7+URZ], R4 ;  /* 0x00000004070075a7 */ /* 0x001064000800017f */
[----:B-1----:R-:W-:Y:S05]  /*8480*/  @!P0 NANOSLEEP.SYNCS 0x989680 ;  /* 0x009896800000895d */ /* 0x002fea0003900000 */
[----:B------:R-:W1:Y:S02]  /*8490*/  @!P0 SYNCS.PHASECHK.TRANS64 P0, [R7+URZ], R4 ;  /* 0x00000004070085a7 */ /* 0x000e64000800007f */
[----:B-1----:R-:W-:Y:S05]  /*84a0*/  @!P0 BRA `(.L_x_182) ;  /* 0xfffffffc00f08947 */ /* 0x002fea000383ffff */
[----:B------:R-:W-:Y:S05]  /*84b0*/  BRA `(.L_x_192) ;  /* 0xfffffffc00347947 */ /* 0x000fea000383ffff */
.L_x_183:
[----:B0-----:R0:W1:Y:S02]  /*84c0*/  SYNCS.PHASECHK.TRANS64.TRYWAIT P0, [R6+URZ], R5 ;  /* 0x00000005060075a7 */ /* 0x001064000800017f */
[----:B-1----:R-:W-:Y:S05]  /*84d0*/  @!P0 NANOSLEEP.SYNCS 0x989680 ;  /* 0x009896800000895d */ /* 0x002fea0003900000 */
[----:B------:R-:W1:Y:S02]  /*84e0*/  @!P0 SYNCS.PHASECHK.TRANS64 P0, [R6+URZ], R5 ;  /* 0x00000005060085a7 */ /* 0x000e64000800007f */
[----:B-1----:R-:W-:Y:S05]  /*84f0*/  @!P0 BRA `(.L_x_183) ;  /* 0xfffffffc00f08947 */ /* 0x002fea000383ffff */
[----:B------:R-:W-:Y:S05]  /*8500*/  BRA `(.L_x_193) ;  /* 0xfffffffc003c7947 */ /* 0x000fea000383ffff */
.L_x_194:
[----:B------:R-:W-:-:S00]  /*8510*/  BRA `(.L_x_194) ;  /* 0xfffffffc00fc7947 */ /* 0x000fc0000383ffff */
[----:B------:R-:W-:-:S00]  /*8520*/  NOP ;  /* 0x0000000000007918 */ /* 0x000fc00000000000 */
        /* <DEDUP_REMOVED lines=13> */
.L_x_195:


//--------------------- .nv.global.init           --------------------------
	.section	.nv.global.init,"aw",@progbits
.nv.global.init:
	.type		$str$22,@object
	.size		$str$22,($str$23 - $str$22)
$str$22:
        /*0000*/ 	.byte	0x6b, 0x5f, 0x74, 0x69, 0x6c, 0x65, 0x5f, 0x63, 0x6f, 0x75, 0x6e, 0x74, 0x20, 0x3e, 0x3d, 0x20
        /*0010*/ 	.byte	0x31, 0x00
	.type		$str$23,@object
	.size		$str$23,(__unnamed_1 - $str$23)
$str$23:
        /*0012*/ 	.byte	0x2f, 0x74, 0x6d, 0x70, 0x2f, 0x63, 0x75, 0x74, 0x6c, 0x61, 0x73, 0x73, 0x5f, 0x73, 0x77, 0x65
        /*0022*/ 	.byte	0x65, 0x70, 0x5f, 0x73, 0x72, 0x63, 0x2f, 0x69, 0x6e, 0x63, 0x6c, 0x75, 0x64, 0x65, 0x2f, 0x63
        /*0032*/ 	.byte	0x75, 0x74, 0x6c, 0x61, 0x73, 0x73, 0x2f, 0x67, 0x65, 0x6d, 0x6d, 0x2f, 0x63, 0x6f, 0x6c, 0x6c
        /*0042*/ 	.byte	0x65, 0x63, 0x74, 0x69, 0x76, 0x65, 0x2f, 0x73, 0x6d, 0x39, 0x30, 0x5f, 0x6d, 0x6d, 0x61, 0x5f
        /*0052*/ 	.byte	0x74, 0x6d, 0x61, 0x5f, 0x67, 0x6d, 0x6d, 0x61, 0x5f, 0x73, 0x73, 0x5f, 0x77, 0x61, 0x72, 0x70
        /*0062*/ 	.byte	0x73, 0x70, 0x65, 0x63, 0x69, 0x61, 0x6c, 0x69, 0x7a, 0x65, 0x64, 0x2e, 0x68, 0x70, 0x70, 0x00
	.type		__unnamed_1,@object
	.size		__unnamed_1,(.L_0 - __unnamed_1)
__unnamed_1:
        /*0072*/ 	.byte	0x76, 0x6f, 0x69, 0x64, 0x20, 0x63, 0x75, 0x74, 0x6c, 0x61, 0x73, 0x73, 0x3a, 0x3a, 0x67, 0x65
        /* <DEDUP_REMOVED lines=181> */
.L_0:


//--------------------- .nv.shared._ZN7cutlass13device_kernelINS_4gemm6kernel13GemmUniversalIN4cute5tupleIJiiiiEEENS1_10collective13CollectiveMmaINS1_34MainloopSm90TmaGmmaWarpSpecializedILi3ENS5_IJNS4_1CILi4EEENSA_ILi2EEENSA_ILi1EEEEEENS1_35KernelTmaWarpSpecializedCooperativeEEENS5_IJNSA_ILi128EEESH_SH_EEENS_6half_tENS5_IJlSD_lEEESJ_SK_NS4_8TiledMMAINS4_8MMA_AtomIJNS4_4SM904GMMA26MMA_64x128x16_F32F16F16_SSILNSO_5MajorE0ELSQ_0ELNSO_7ScaleInE1ELSR_1EEEEEENS4_6LayoutINS5_IJSC_SD_SD_EEENS5_IJSD_NSA_ILi0EEESW_EEEEENS5_IJNS4_10UnderscoreESZ_SZ_EEEEENS4_23SM90_TMA_LOAD_MULTICASTENS4_14ComposedLayoutINS4_7SwizzleILi3ELi4ELi3EEENS4_18smem_ptr_flag_bitsILi16EEENSU_INS5_IJNSA_ILi8EEENSA_ILi64EEEEEENS5_IJS19_SD_EEEEEEEvNS4_8identityES12_S1D_vS1E_EENS_8epilogue10collective6detail29Sm90TmaWarpSpecializedAdapterINS1H_15DefaultEpilogueISJ_SK_SK_NS1G_6thread17LinearCombinationISJ_Li1EffLNS1L_9ScaleType4KindE0ELNS_15FloatRoundStyleE2ESJ_EENS1_15EpilogueDefaultEEEEEvvEEEEvNT_6ParamsE --------------------------
	.section	.nv.shared._ZN7cutlass13device_kernelINS_4gemm6kernel13GemmUniversalIN4cute5tupleIJiiiiEEENS1_10collective13CollectiveMmaINS1_34MainloopSm90TmaGmmaWarpSpecializedILi3ENS5_IJNS4_1CILi4EEENSA_ILi2EEENSA_ILi1EEEEEENS1_35KernelTmaWarpSpecializedCooperativeEEENS5_IJNSA_ILi128EEESH_SH_EEENS_6half_tENS5_IJlSD_lEEESJ_SK_NS4_8TiledMMAINS4_8MMA_AtomIJNS4_4SM904GMMA26MMA_64x128x16_F32F16F16_SSILNSO_5MajorE0ELSQ_0ELNSO_7ScaleInE1ELSR_1EEEEEENS4_6LayoutINS5_IJSC_SD_SD_EEENS5_IJSD_NSA_ILi0EEESW_EEEEENS5_IJNS4_10UnderscoreESZ_SZ_EEEEENS4_23SM90_TMA_LOAD_MULTICASTENS4_14ComposedLayoutINS4_7SwizzleILi3ELi4ELi3EEENS4_18smem_ptr_flag_bitsILi16EEENSU_INS5_IJNSA_ILi8EEENSA_ILi64EEEEEENS5_IJS19_SD_EEEEEEEvNS4_8identityES12_S1D_vS1E_EENS_8epilogue10collective6detail29Sm90TmaWarpSpecializedAdapterINS1H_15DefaultEpilogueISJ_SK_SK_NS1G_6thread17LinearCombinationISJ_Li1EffLNS1L_9ScaleType4KindE0ELNS_15FloatRoundStyleE2ESJ_EENS1_15EpilogueDefaultEEEEEvvEEEEvNT_6ParamsE,"aw",@nobits
	.sectionflags	@""
	.align	16
	.zero		1024


//--------------------- .nv.shared.reserved.0     --------------------------
	.section	.nv.shared.reserved.0,"aw",@nobits
	.weak		__nv_reservedSMEM_offset_0_alias
	.size		__nv_reservedSMEM_offset_0_alias, 0, 0
	.other		__nv_reservedSMEM_offset_0_alias,@"STO_CUDA_RESERVED_SHARED STV_DEFAULT"
__nv_reservedSMEM_offset_0_alias:
	.zero		0


//--------------------- .nv.global                --------------------------
	.section	.nv.global,"aw",@nobits
.nv.global:
	.type		_ZN40_INTERNAL_ff6f5a83_4_k_cu_8f59bea2_231224cute1_E,@object
	.size		_ZN40_INTERNAL_ff6f5a83_4_k_cu_8f59bea2_231224cute1_E,(_ZN40_INTERNAL_ff6f5a83_4_k_cu_8f59bea2_231224cuda3std3__45__cpo6cbeginE - _ZN40_INTERNAL_ff6f5a83_4_k_cu_8f59bea2_231224cute1_E)
_ZN40_INTERNAL_ff6f5a83_4_k_cu_8f59bea2_231224cute1_E:
	.zero		1
	.type		_ZN40_INTERNAL_ff6f5a83_4_k_cu_8f59bea2_231224cuda3std3__45__cpo6cbeginE,@object
	.size		_ZN40_INTERNAL_ff6f5a83_4_k_cu_8f59bea2_231224cuda3std3__45__cpo6cbeginE,(_ZN40_INTERNAL_ff6f5a83_4_k_cu_8f59bea2_231224cuda3std3__48in_placeE - _ZN40_INTERNAL_ff6f5a83_4_k_cu_8f59bea2_231224cuda3std3__45__cpo6cbeginE)
_ZN40_INTERNAL_ff6f5a83_4_k_cu_8f59bea2_231224cuda3std3__45__cpo6cbeginE:
	.zero		1
	.type		_ZN40_INTERNAL_ff6f5a83_4_k_cu_8f59bea2_231224cuda3std3__48in_placeE,@object
	.size		_ZN40_INTERNAL_ff6f5a83_4_k_cu_8f59bea2_231224cuda3std3__48in_placeE,(_ZN40_INTERNAL_ff6f5a83_4_k_cu_8f59bea2_231224cuda3std6ranges3__45__cpo9iter_moveE - _ZN40_INTERNAL_ff6f5a83_4_k_cu_8f59bea2_231224cuda3std3__48in_placeE)
_ZN40_INTERNAL_ff6f5a83_4_k_cu_8f59bea2_231224cuda3std3__48in_placeE:
	.zero		1
	.type		_ZN40_INTERNAL_ff6f5a83_4_k_cu_8f59bea2_231224cuda3std6ranges3__45__cpo9iter_moveE,@object
	.size		_ZN40_INTERNAL_ff6f5a83_4_k_cu_8f59bea2_231224cuda3std6ranges3__45__cpo9iter_moveE,(_ZN40_INTERNAL_ff6f5a83_4_k_cu_8f59bea2_231224cuda3std3__45__cpo5beginE - _ZN40_INTERNAL_ff6f5a83_4_k_cu_8f59bea2_231224cuda3std6ranges3__45__cpo9iter_moveE)
_ZN40_INTERNAL_ff6f5a83_4_k_cu_8f59bea2_231224cuda3std6ranges3__45__cpo9iter_moveE:
	.zero		1
	.type		_ZN40_INTERNAL_ff6f5a83_4_k_cu_8f59bea2_231224cuda3std3__45__cpo5beginE,@object
	.size		_ZN40_INTERNAL_ff6f5a83_4_k_cu_8f59bea2_231224cuda3std3__45__cpo5beginE,(_ZN40_INTERNAL_ff6f5a83_4_k_cu_8f59bea2_231224cuda3std3__442_GLOBAL__N__ff6f5a83_4_k_cu_8f59bea2_231226ignoreE - _ZN40_INTERNAL_ff6f5a83_4_k_cu_8f59bea2_231224cuda3std3__45__cpo5beginE)
_ZN40_INTERNAL_ff6f5a83_4_k_cu_8f59bea2_231224cuda3std3__45__cpo5beginE:
	.zero		1
	.type		_ZN40_INTERNAL_ff6f5a83_4_k_cu_8f59bea2_231224cuda3std3__442_GLOBAL__N__ff6f5a83_4_k_cu_8f59bea2_231226ignoreE,@object
	.size		_ZN40_INTERNAL_ff6f5a83_4_k_cu_8f59bea2_231224cuda3std3__442_GLOBAL__N__ff6f5a83_4_k_cu_8f59bea2_231226ignoreE,(_ZN40_INTERNAL_ff6f5a83_4_k_cu_8f59bea2_231224cute7productE - _ZN40_INTERNAL_ff6f5a83_4_k_cu_8f59bea2_231224cuda3std3__442_GLOBAL__N__ff6f5a83_4_k_cu_8f59bea2_231226ignoreE)
_ZN40_INTERNAL_ff6f5a83_4_k_cu_8f59bea2_231224cuda3std3__442_GLOBAL__N__ff6f5a83_4_k_cu_8f59bea2_231226ignoreE:
	.zero		1
	.type		_ZN40_INTERNAL_ff6f5a83_4_k_cu_8f59bea2_231224cute7productE,@object
	.size		_ZN40_INTERNAL_ff6f5a83_4_k_cu_8f59bea2_231224cute7productE,(_ZN40_INTERNAL_ff6f5a83_4_k_cu_8f59bea2_231224cuda3std3__45__cpo3endE - _ZN40_INTERNAL_ff6f5a83_4_k_cu_8f59bea2_231224cute7productE)
_ZN40_INTERNAL_ff6f5a83_4_k_cu_8f59bea2_231224cute7productE:
	.zero		1
	.type		_ZN40_INTERNAL_ff6f5a83_4_k_cu_8f59bea2_231224cuda3std3__45__cpo3endE,@object
	.size		_ZN40_INTERNAL_ff6f5a83_4_k_cu_8f59bea2_231224cuda3std3__45__cpo3endE,(_ZN40_INTERNAL_ff6f5a83_4_k_cu_8f59bea2_231224cuda3std3__419piecewise_constructE - _ZN40_INTERNAL_ff6f5a83_4_k_cu_8f59bea2_231224cuda3std3__45__cpo3endE)
_ZN40_INTERNAL_ff6f5a83_4_k_cu_8f59bea2_231224cuda3std3__45__cpo3endE:
	.zero		1
	.type		_ZN40_INTERNAL_ff6f5a83_4_k_cu_8f59bea2_231224cuda3std3__419piecewise_constructE,@object
	.size		_ZN40_INTERNAL_ff6f5a83_4_k_cu_8f59bea2_231224cuda3std3__419piecewise_constructE,(_ZN40_INTERNAL_ff6f5a83_4_k_cu_8f59bea2_231224cuda3std3__45__cpo4cendE - _ZN40_INTERNAL_ff6f5a83_4_k_cu_8f59bea2_231224cuda3std3__419piecewise_constructE)
_ZN40_INTERNAL_ff6f5a83_4_k_cu_8f59bea2_231224cuda3std3__419piecewise_constructE:
	.zero		1
	.type		_ZN40_INTERNAL_ff6f5a83_4_k_cu_8f59bea2_231224cuda3std3__45__cpo4cendE,@object
	.size		_ZN40_INTERNAL_ff6f5a83_4_k_cu_8f59bea2_231224cuda3std3__45__cpo4cendE,(_ZN40_INTERNAL_ff6f5a83_4_k_cu_8f59bea2_231224cuda3std6ranges3__45__cpo4swapE - _ZN40_INTERNAL_ff6f5a83_4_k_cu_8f59bea2_231224cuda3std3__45__cpo4cendE)
_ZN40_INTERNAL_ff6f5a83_4_k_cu_8f59bea2_231224cuda3std3__45__cpo4cendE:
	.zero		1
	.type		_ZN40_INTERNAL_ff6f5a83_4_k_cu_8f59bea2_231224cuda3std6ranges3__45__cpo4swapE,@object
	.size		_ZN40_INTERNAL_ff6f5a83_4_k_cu_8f59bea2_231224cuda3std6ranges3__45__cpo4swapE,(.L_8 - _ZN40_INTERNAL_ff6f5a83_4_k_cu_8f59bea2_231224cuda3std6ranges3__45__cpo4swapE)
_ZN40_INTERNAL_ff6f5a83_4_k_cu_8f59bea2_231224cuda3std6ranges3__45__cpo4swapE:
	.zero		1
.L_8:


//--------------------- .nv.constant0._ZN7cutlass13device_kernelINS_4gemm6kernel13GemmUniversalIN4cute5tupleIJiiiiEEENS1_10collective13CollectiveMmaINS1_34MainloopSm90TmaGmmaWarpSpecializedILi3ENS5_IJNS4_1CILi4EEENSA_ILi2EEENSA_ILi1EEEEEENS1_35KernelTmaWarpSpecializedCooperativeEEENS5_IJNSA_ILi128EEESH_SH_EEENS_6half_tENS5_IJlSD_lEEESJ_SK_NS4_8TiledMMAINS4_8MMA_AtomIJNS4_4SM904GMMA26MMA_64x128x16_F32F16F16_SSILNSO_5MajorE0ELSQ_0ELNSO_7ScaleInE1ELSR_1EEEEEENS4_6LayoutINS5_IJSC_SD_SD_EEENS5_IJSD_NSA_ILi0EEESW_EEEEENS5_IJNS4_10UnderscoreESZ_SZ_EEEEENS4_23SM90_TMA_LOAD_MULTICASTENS4_14ComposedLayoutINS4_7SwizzleILi3ELi4ELi3EEENS4_18smem_ptr_flag_bitsILi16EEENSU_INS5_IJNSA_ILi8EEENSA_ILi64EEEEEENS5_IJS19_SD_EEEEEEEvNS4_8identityES12_S1D_vS1E_EENS_8epilogue10collective6detail29Sm90TmaWarpSpecializedAdapterINS1H_15DefaultEpilogueISJ_SK_SK_NS1G_6thread17LinearCombinationISJ_Li1EffLNS1L_9ScaleType4KindE0ELNS_15FloatRoundStyleE2ESJ_EENS1_15EpilogueDefaultEEEEEvvEEEEvNT_6ParamsE --------------------------
	.section	.nv.constant0._ZN7cutlass13device_kernelINS_4gemm6kernel13GemmUniversalIN4cute5tupleIJiiiiEEENS1_10collective13CollectiveMmaINS1_34MainloopSm90TmaGmmaWarpSpecializedILi3ENS5_IJNS4_1CILi4EEENSA_ILi2EEENSA_ILi1EEEEEENS1_35KernelTmaWarpSpecializedCooperativeEEENS5_IJNSA_ILi128EEESH_SH_EEENS_6half_tENS5_IJlSD_lEEESJ_SK_NS4_8TiledMMAINS4_8MMA_AtomIJNS4_4SM904GMMA26MMA_64x128x16_F32F16F16_SSILNSO_5MajorE0ELSQ_0ELNSO_7ScaleInE1ELSR_1EEEEEENS4_6LayoutINS5_IJSC_SD_SD_EEENS5_IJSD_NSA_ILi0EEESW_EEEEENS5_IJNS4_10UnderscoreESZ_SZ_EEEEENS4_23SM90_TMA_LOAD_MULTICASTENS4_14ComposedLayoutINS4_7SwizzleILi3ELi4ELi3EEENS4_18smem_ptr_flag_bitsILi16EEENSU_INS5_IJNSA_ILi8EEENSA_ILi64EEEEEENS5_IJS19_SD_EEEEEEEvNS4_8identityES12_S1D_vS1E_EENS_8epilogue10collective6detail29Sm90TmaWarpSpecializedAdapterINS1H_15DefaultEpilogueISJ_SK_SK_NS1G_6thread17LinearCombinationISJ_Li1EffLNS1L_9ScaleType4KindE0ELNS_15FloatRoundStyleE2ESJ_EENS1_15EpilogueDefaultEEEEEvvEEEEvNT_6ParamsE,"a",@progbits
	.sectionflags	@""
	.align	4
.nv.constant0._ZN7cutlass13device_kernelINS_4gemm6kernel13GemmUniversalIN4cute5tupleIJiiiiEEENS1_10collective13CollectiveMmaINS1_34MainloopSm90TmaGmmaWarpSpecializedILi3ENS5_IJNS4_1CILi4EEENSA_ILi2EEENSA_ILi1EEEEEENS1_35KernelTmaWarpSpecializedCooperativeEEENS5_IJNSA_ILi128EEESH_SH_EEENS_6half_tENS5_IJlSD_lEEESJ_SK_NS4_8TiledMMAINS4_8MMA_AtomIJNS4_4SM904GMMA26MMA_64x128x16_F32F16F16_SSILNSO_5MajorE0ELSQ_0ELNSO_7ScaleInE1ELSR_1EEEEEENS4_6LayoutINS5_IJSC_SD_SD_EEENS5_IJSD_NSA_ILi0EEESW_EEEEENS5_IJNS4_10UnderscoreESZ_SZ_EEEEENS4_23SM90_TMA_LOAD_MULTICASTENS4_14ComposedLayoutINS4_7SwizzleILi3ELi4ELi3EEENS4_18smem_ptr_flag_bitsILi16EEENSU_INS5_IJNSA_ILi8EEENSA_ILi64EEEEEENS5_IJS19_SD_EEEEEEEvNS4_8identityES12_S1D_vS1E_EENS_8epilogue10collective6detail29Sm90TmaWarpSpecializedAdapterINS1H_15DefaultEpilogueISJ_SK_SK_NS1G_6thread17LinearCombinationISJ_Li1EffLNS1L_9ScaleType4KindE0ELNS_15FloatRoundStyleE2ESJ_EENS1_15EpilogueDefaultEEEEEvvEEEEvNT_6ParamsE:
	.zero		1664


//--------------------- SYMBOLS --------------------------

	.type		.nv.reservedSmem.offset0,@object
	.size		.nv.reservedSmem.offset0,0x4
	.type		__assertfail,@function
